//
// Generated by NVIDIA NVVM Compiler
//
// Compiler Build ID: CL-36424714
// Cuda compilation tools, release 13.0, V13.0.88
// Based on NVVM 20.0.0
//

.version 9.0
.target sm_100
.address_size 64

	// .globl	_Z6renderPfiif
.global .align 4 .b8 __cudart_i2opi_f[24] = {65, 144, 67, 60, 153, 149, 98, 219, 192, 221, 52, 245, 209, 87, 39, 252, 41, 21, 68, 78, 110, 131, 249, 162};

.visible .entry _Z6renderPfiif(
	.param .u64 .ptr .align 1 _Z6renderPfiif_param_0,
	.param .u32 _Z6renderPfiif_param_1,
	.param .u32 _Z6renderPfiif_param_2,
	.param .f32 _Z6renderPfiif_param_3
)
{
	.local .align 4 .b8 	__local_depot0[28];
	.reg .b64 	%SP;
	.reg .b64 	%SPL;
	.reg .pred 	%p<144>;
	.reg .b16 	%rs<11>;
	.reg .b32 	%r<180>;
	.reg .b32 	%f<674>;
	.reg .b64 	%rd<61>;
	.reg .b64 	%fd<7>;

	mov.u64 	%SPL, __local_depot0;
	ld.param.u64 	%rd23, [_Z6renderPfiif_param_0];
	ld.param.u32 	%r46, [_Z6renderPfiif_param_1];
	ld.param.u32 	%r47, [_Z6renderPfiif_param_2];
	ld.param.f32 	%f158, [_Z6renderPfiif_param_3];
	add.u64 	%rd1, %SPL, 0;
	mov.u32 	%r48, %ctaid.y;
	mov.u32 	%r49, %ntid.y;
	mov.u32 	%r50, %tid.y;
	mad.lo.s32 	%r1, %r48, %r49, %r50;
	mov.u32 	%r51, %ctaid.x;
	mov.u32 	%r52, %ntid.x;
	mov.u32 	%r53, %tid.x;
	mad.lo.s32 	%r2, %r51, %r52, %r53;
	setp.ge.s32 	%p10, %r1, %r47;
	setp.ge.s32 	%p11, %r2, %r46;
	or.pred  	%p12, %p11, %p10;
	@%p12 bra 	$L__BB0_86;
	mad.lo.s32 	%r3, %r46, %r1, %r2;
	cvt.rn.f32.s32 	%f159, %r46;
	cvt.rn.f32.u32 	%f160, %r47;
	div.rn.f32 	%f161, %f159, %f160;
	cvt.rn.f32.s32 	%f162, %r2;
	add.f32 	%f163, %f162, 0f3F000000;
	add.f32 	%f164, %f163, %f163;
	div.rn.f32 	%f165, %f164, %f159;
	add.f32 	%f166, %f165, 0fBF800000;
	mul.f32 	%f167, %f161, %f166;
	cvt.rn.f32.u32 	%f168, %r1;
	add.f32 	%f169, %f168, 0f3F000000;
	add.f32 	%f170, %f169, %f169;
	div.rn.f32 	%f171, %f170, %f160;
	mov.f32 	%f172, 0f3F800000;
	sub.f32 	%f173, %f172, %f171;
	add.f32 	%f174, %f167, 0f00000000;
	fma.rn.f32 	%f175, %f173, 0f00000000, %f174;
	mul.f32 	%f176, %f167, 0f00000000;
	add.f32 	%f177, %f176, 0fBE48D2AB;
	fma.rn.f32 	%f178, %f173, 0f3F7B0756, %f177;
	mov.f32 	%f179, 0f3F7B0756;
	sub.f32 	%f180, %f179, %f176;
	fma.rn.f32 	%f181, %f173, 0f3E48D2AB, %f180;
	mul.f32 	%f182, %f178, %f178;
	fma.rn.f32 	%f183, %f175, %f175, %f182;
	fma.rn.f32 	%f184, %f181, %f181, %f183;
	sqrt.rn.f32 	%f185, %f184;
	div.rn.f32 	%f1, %f175, %f185;
	div.rn.f32 	%f2, %f178, %f185;
	div.rn.f32 	%f3, %f181, %f185;
	mul.f32 	%f186, %f158, 0f3F22F983;
	cvt.rni.s32.f32 	%r171, %f186;
	cvt.rn.f32.s32 	%f187, %r171;
	fma.rn.f32 	%f188, %f187, 0fBFC90FDA, %f158;
	fma.rn.f32 	%f189, %f187, 0fB3A22168, %f188;
	fma.rn.f32 	%f621, %f187, 0fA7C234C5, %f189;
	abs.f32 	%f5, %f158;
	setp.ltu.f32 	%p13, %f5, 0f47CE4780;
	@%p13 bra 	$L__BB0_9;
	setp.neu.f32 	%p14, %f5, 0f7F800000;
	@%p14 bra 	$L__BB0_4;
	mov.f32 	%f192, 0f00000000;
	mul.rn.f32 	%f621, %f158, %f192;
	mov.b32 	%r171, 0;
	bra.uni 	$L__BB0_9;
$L__BB0_4:
	mov.b32 	%r5, %f158;
	shl.b32 	%r55, %r5, 8;
	or.b32  	%r6, %r55, -2147483648;
	mov.b64 	%rd54, 0;
	mov.b32 	%r168, 0;
	mov.u64 	%rd52, __cudart_i2opi_f;
	mov.u64 	%rd53, %rd1;
$L__BB0_5:
	.pragma "nounroll";
	ld.global.nc.u32 	%r56, [%rd52];
	mad.wide.u32 	%rd27, %r56, %r6, %rd54;
	shr.u64 	%rd54, %rd27, 32;
	st.local.u32 	[%rd53], %rd27;
	add.s32 	%r168, %r168, 1;
	add.s64 	%rd53, %rd53, 4;
	add.s64 	%rd52, %rd52, 4;
	setp.ne.s32 	%p15, %r168, 6;
	@%p15 bra 	$L__BB0_5;
	shr.u32 	%r57, %r5, 23;
	st.local.u32 	[%rd1+24], %rd54;
	and.b32  	%r9, %r57, 31;
	and.b32  	%r58, %r57, 224;
	add.s32 	%r59, %r58, -128;
	shr.u32 	%r60, %r59, 5;
	mul.wide.u32 	%rd28, %r60, 4;
	sub.s64 	%rd8, %rd1, %rd28;
	ld.local.u32 	%r169, [%rd8+24];
	ld.local.u32 	%r170, [%rd8+20];
	setp.eq.s32 	%p16, %r9, 0;
	@%p16 bra 	$L__BB0_8;
	shf.l.wrap.b32 	%r169, %r170, %r169, %r9;
	ld.local.u32 	%r61, [%rd8+16];
	shf.l.wrap.b32 	%r170, %r61, %r170, %r9;
$L__BB0_8:
	shr.u32 	%r62, %r169, 30;
	shf.l.wrap.b32 	%r63, %r170, %r169, 2;
	shl.b32 	%r64, %r170, 2;
	shr.u32 	%r65, %r63, 31;
	add.s32 	%r66, %r65, %r62;
	neg.s32 	%r67, %r66;
	setp.lt.s32 	%p17, %r5, 0;
	selp.b32 	%r171, %r67, %r66, %p17;
	xor.b32  	%r68, %r63, %r5;
	shr.s32 	%r69, %r63, 31;
	xor.b32  	%r70, %r69, %r63;
	xor.b32  	%r71, %r69, %r64;
	cvt.u64.u32 	%rd29, %r70;
	shl.b64 	%rd30, %rd29, 32;
	cvt.u64.u32 	%rd31, %r71;
	or.b64  	%rd32, %rd30, %rd31;
	cvt.rn.f64.s64 	%fd1, %rd32;
	mul.f64 	%fd2, %fd1, 0d3BF921FB54442D19;
	cvt.rn.f32.f64 	%f190, %fd2;
	neg.f32 	%f191, %f190;
	setp.lt.s32 	%p18, %r68, 0;
	selp.f32 	%f621, %f191, %f190, %p18;
$L__BB0_9:
	mul.rn.f32 	%f193, %f621, %f621;
	and.b32  	%r73, %r171, 1;
	setp.eq.b32 	%p19, %r73, 1;
	selp.f32 	%f194, 0f3F800000, %f621, %p19;
	fma.rn.f32 	%f195, %f193, %f194, 0f00000000;
	fma.rn.f32 	%f196, %f193, 0f37CBAC00, 0fBAB607ED;
	selp.f32 	%f197, %f196, 0fB94D4153, %p19;
	selp.f32 	%f198, 0f3D2AAABB, 0f3C0885E4, %p19;
	fma.rn.f32 	%f199, %f197, %f193, %f198;
	selp.f32 	%f200, 0fBEFFFFFF, 0fBE2AAAA8, %p19;
	fma.rn.f32 	%f201, %f199, %f193, %f200;
	fma.rn.f32 	%f202, %f201, %f195, %f194;
	and.b32  	%r74, %r171, 2;
	setp.eq.s32 	%p20, %r74, 0;
	mov.f32 	%f203, 0f00000000;
	sub.f32 	%f204, %f203, %f202;
	selp.f32 	%f205, %f202, %f204, %p20;
	add.f32 	%f9, %f205, %f205;
	mul.f32 	%f10, %f158, 0f3F333333;
	mul.f32 	%f206, %f10, 0f3F22F983;
	cvt.rni.s32.f32 	%r175, %f206;
	cvt.rn.f32.s32 	%f207, %r175;
	fma.rn.f32 	%f208, %f207, 0fBFC90FDA, %f10;
	fma.rn.f32 	%f209, %f207, 0fB3A22168, %f208;
	fma.rn.f32 	%f622, %f207, 0fA7C234C5, %f209;
	abs.f32 	%f12, %f10;
	setp.ltu.f32 	%p21, %f12, 0f47CE4780;
	@%p21 bra 	$L__BB0_17;
	setp.neu.f32 	%p22, %f12, 0f7F800000;
	@%p22 bra 	$L__BB0_12;
	mov.f32 	%f212, 0f00000000;
	mul.rn.f32 	%f622, %f10, %f212;
	mov.b32 	%r175, 0;
	bra.uni 	$L__BB0_17;
$L__BB0_12:
	mov.b32 	%r19, %f10;
	shl.b32 	%r76, %r19, 8;
	or.b32  	%r20, %r76, -2147483648;
	mov.b64 	%rd57, 0;
	mov.b32 	%r172, 0;
	mov.u64 	%rd55, __cudart_i2opi_f;
	mov.u64 	%rd56, %rd1;
$L__BB0_13:
	.pragma "nounroll";
	ld.global.nc.u32 	%r77, [%rd55];
	mad.wide.u32 	%rd35, %r77, %r20, %rd57;
	shr.u64 	%rd57, %rd35, 32;
	st.local.u32 	[%rd56], %rd35;
	add.s32 	%r172, %r172, 1;
	add.s64 	%rd56, %rd56, 4;
	add.s64 	%rd55, %rd55, 4;
	setp.ne.s32 	%p23, %r172, 6;
	@%p23 bra 	$L__BB0_13;
	shr.u32 	%r78, %r19, 23;
	st.local.u32 	[%rd1+24], %rd57;
	and.b32  	%r23, %r78, 31;
	and.b32  	%r79, %r78, 224;
	add.s32 	%r80, %r79, -128;
	shr.u32 	%r81, %r80, 5;
	mul.wide.u32 	%rd36, %r81, 4;
	sub.s64 	%rd15, %rd1, %rd36;
	ld.local.u32 	%r173, [%rd15+24];
	ld.local.u32 	%r174, [%rd15+20];
	setp.eq.s32 	%p24, %r23, 0;
	@%p24 bra 	$L__BB0_16;
	shf.l.wrap.b32 	%r173, %r174, %r173, %r23;
	ld.local.u32 	%r82, [%rd15+16];
	shf.l.wrap.b32 	%r174, %r82, %r174, %r23;
$L__BB0_16:
	shr.u32 	%r83, %r173, 30;
	shf.l.wrap.b32 	%r84, %r174, %r173, 2;
	shl.b32 	%r85, %r174, 2;
	shr.u32 	%r86, %r84, 31;
	add.s32 	%r87, %r86, %r83;
	neg.s32 	%r88, %r87;
	setp.lt.s32 	%p25, %r19, 0;
	selp.b32 	%r175, %r88, %r87, %p25;
	xor.b32  	%r89, %r84, %r19;
	shr.s32 	%r90, %r84, 31;
	xor.b32  	%r91, %r90, %r84;
	xor.b32  	%r92, %r90, %r85;
	cvt.u64.u32 	%rd37, %r91;
	shl.b64 	%rd38, %rd37, 32;
	cvt.u64.u32 	%rd39, %r92;
	or.b64  	%rd40, %rd38, %rd39;
	cvt.rn.f64.s64 	%fd3, %rd40;
	mul.f64 	%fd4, %fd3, 0d3BF921FB54442D19;
	cvt.rn.f32.f64 	%f210, %fd4;
	neg.f32 	%f211, %f210;
	setp.lt.s32 	%p26, %r89, 0;
	selp.f32 	%f622, %f211, %f210, %p26;
$L__BB0_17:
	add.s32 	%r94, %r175, 1;
	mul.rn.f32 	%f213, %f622, %f622;
	and.b32  	%r95, %r175, 1;
	setp.eq.b32 	%p27, %r95, 1;
	selp.f32 	%f214, %f622, 0f3F800000, %p27;
	fma.rn.f32 	%f215, %f213, %f214, 0f00000000;
	fma.rn.f32 	%f216, %f213, 0f37CBAC00, 0fBAB607ED;
	selp.f32 	%f217, 0fB94D4153, %f216, %p27;
	selp.f32 	%f218, 0f3C0885E4, 0f3D2AAABB, %p27;
	fma.rn.f32 	%f219, %f217, %f213, %f218;
	selp.f32 	%f220, 0fBE2AAAA8, 0fBEFFFFFF, %p27;
	fma.rn.f32 	%f221, %f219, %f213, %f220;
	fma.rn.f32 	%f222, %f221, %f215, %f214;
	and.b32  	%r96, %r94, 2;
	setp.eq.s32 	%p28, %r96, 0;
	mov.f32 	%f223, 0f00000000;
	sub.f32 	%f224, %f223, %f222;
	selp.f32 	%f225, %f222, %f224, %p28;
	fma.rn.f32 	%f16, %f225, 0f3F000000, 0f3FC00000;
	mul.f32 	%f17, %f158, 0f3F000000;
	mul.f32 	%f226, %f17, 0f3F22F983;
	cvt.rni.s32.f32 	%r179, %f226;
	cvt.rn.f32.s32 	%f227, %r179;
	fma.rn.f32 	%f228, %f227, 0fBFC90FDA, %f17;
	fma.rn.f32 	%f229, %f227, 0fB3A22168, %f228;
	fma.rn.f32 	%f623, %f227, 0fA7C234C5, %f229;
	abs.f32 	%f19, %f17;
	setp.ltu.f32 	%p29, %f19, 0f47CE4780;
	@%p29 bra 	$L__BB0_25;
	setp.neu.f32 	%p30, %f19, 0f7F800000;
	@%p30 bra 	$L__BB0_20;
	mov.f32 	%f232, 0f00000000;
	mul.rn.f32 	%f623, %f17, %f232;
	mov.b32 	%r179, 0;
	bra.uni 	$L__BB0_25;
$L__BB0_20:
	mov.b32 	%r33, %f17;
	shl.b32 	%r98, %r33, 8;
	or.b32  	%r34, %r98, -2147483648;
	mov.b64 	%rd60, 0;
	mov.b32 	%r176, 0;
	mov.u64 	%rd58, __cudart_i2opi_f;
	mov.u64 	%rd59, %rd1;
$L__BB0_21:
	.pragma "nounroll";
	ld.global.nc.u32 	%r99, [%rd58];
	mad.wide.u32 	%rd43, %r99, %r34, %rd60;
	shr.u64 	%rd60, %rd43, 32;
	st.local.u32 	[%rd59], %rd43;
	add.s32 	%r176, %r176, 1;
	add.s64 	%rd59, %rd59, 4;
	add.s64 	%rd58, %rd58, 4;
	setp.ne.s32 	%p31, %r176, 6;
	@%p31 bra 	$L__BB0_21;
	shr.u32 	%r100, %r33, 23;
	st.local.u32 	[%rd1+24], %rd60;
	and.b32  	%r37, %r100, 31;
	and.b32  	%r101, %r100, 224;
	add.s32 	%r102, %r101, -128;
	shr.u32 	%r103, %r102, 5;
	mul.wide.u32 	%rd44, %r103, 4;
	sub.s64 	%rd22, %rd1, %rd44;
	ld.local.u32 	%r177, [%rd22+24];
	ld.local.u32 	%r178, [%rd22+20];
	setp.eq.s32 	%p32, %r37, 0;
	@%p32 bra 	$L__BB0_24;
	shf.l.wrap.b32 	%r177, %r178, %r177, %r37;
	ld.local.u32 	%r104, [%rd22+16];
	shf.l.wrap.b32 	%r178, %r104, %r178, %r37;
$L__BB0_24:
	shr.u32 	%r105, %r177, 30;
	shf.l.wrap.b32 	%r106, %r178, %r177, 2;
	shl.b32 	%r107, %r178, 2;
	shr.u32 	%r108, %r106, 31;
	add.s32 	%r109, %r108, %r105;
	neg.s32 	%r110, %r109;
	setp.lt.s32 	%p33, %r33, 0;
	selp.b32 	%r179, %r110, %r109, %p33;
	xor.b32  	%r111, %r106, %r33;
	shr.s32 	%r112, %r106, 31;
	xor.b32  	%r113, %r112, %r106;
	xor.b32  	%r114, %r112, %r107;
	cvt.u64.u32 	%rd45, %r113;
	shl.b64 	%rd46, %rd45, 32;
	cvt.u64.u32 	%rd47, %r114;
	or.b64  	%rd48, %rd46, %rd47;
	cvt.rn.f64.s64 	%fd5, %rd48;
	mul.f64 	%fd6, %fd5, 0d3BF921FB54442D19;
	cvt.rn.f32.f64 	%f230, %fd6;
	neg.f32 	%f231, %f230;
	setp.lt.s32 	%p34, %r111, 0;
	selp.f32 	%f623, %f231, %f230, %p34;
$L__BB0_25:
	add.s32 	%r116, %r179, 1;
	mul.rn.f32 	%f234, %f623, %f623;
	and.b32  	%r117, %r179, 1;
	setp.eq.b32 	%p36, %r117, 1;
	selp.f32 	%f235, %f623, 0f3F800000, %p36;
	fma.rn.f32 	%f236, %f234, %f235, 0f00000000;
	fma.rn.f32 	%f237, %f234, 0f37CBAC00, 0fBAB607ED;
	selp.f32 	%f238, 0fB94D4153, %f237, %p36;
	selp.f32 	%f239, 0f3C0885E4, 0f3D2AAABB, %p36;
	fma.rn.f32 	%f240, %f238, %f234, %f239;
	selp.f32 	%f241, 0fBE2AAAA8, 0fBEFFFFFF, %p36;
	fma.rn.f32 	%f242, %f240, %f234, %f241;
	fma.rn.f32 	%f243, %f242, %f236, %f235;
	and.b32  	%r118, %r116, 2;
	setp.eq.s32 	%p37, %r118, 0;
	mov.f32 	%f244, 0f00000000;
	sub.f32 	%f245, %f244, %f243;
	selp.f32 	%f246, %f243, %f245, %p37;
	add.f32 	%f23, %f246, %f246;
	add.f32 	%f247, %f2, 0f3F800000;
	mul.f32 	%f248, %f247, 0f3F000000;
	mov.f32 	%f249, 0f3F800000;
	sub.f32 	%f250, %f249, %f248;
	fma.rn.f32 	%f668, %f248, 0f3F000000, %f250;
	fma.rn.f32 	%f669, %f248, 0f3F333333, %f250;
	add.f32 	%f670, %f248, %f250;
	sub.f32 	%f251, %f244, %f9;
	sub.f32 	%f252, %f249, %f16;
	mov.f32 	%f253, 0fC0A00000;
	sub.f32 	%f254, %f253, %f23;
	mul.f32 	%f255, %f2, %f252;
	fma.rn.f32 	%f256, %f1, %f251, %f255;
	fma.rn.f32 	%f27, %f3, %f254, %f256;
	mul.f32 	%f257, %f252, %f252;
	fma.rn.f32 	%f258, %f251, %f251, %f257;
	fma.rn.f32 	%f259, %f254, %f254, %f258;
	add.f32 	%f28, %f259, 0fBF800000;
	mul.f32 	%f29, %f27, %f27;
	setp.lt.f32 	%p38, %f29, %f28;
	mov.pred 	%p139, 0;
	@%p38 bra 	$L__BB0_29;
	sub.f32 	%f260, %f29, %f28;
	sqrt.rn.f32 	%f261, %f260;
	neg.f32 	%f262, %f27;
	sub.f32 	%f30, %f262, %f261;
	sub.f32 	%f31, %f261, %f27;
	setp.leu.f32 	%p39, %f30, 0f00000000;
	setp.leu.f32 	%p40, %f31, 0f00000000;
	or.pred  	%p41, %p39, %p40;
	@%p41 bra 	$L__BB0_28;
	min.f32 	%f633, %f30, %f31;
	mov.pred 	%p139, -1;
	bra.uni 	$L__BB0_29;
$L__BB0_28:
	setp.gt.f32 	%p42, %f31, 0f00000000;
	setp.gt.f32 	%p43, %f30, 0f00000000;
	selp.f32 	%f263, %f31, %f30, %p42;
	selp.f32 	%f633, %f30, %f263, %p43;
	or.pred  	%p139, %p43, %p42;
$L__BB0_29:
	setp.geu.f32 	%p45, %f633, 0f501502F9;
	not.pred 	%p46, %p139;
	mov.b16 	%rs9, 0;
	mov.f32 	%f643, 0f00000000;
	mov.f32 	%f642, 0f501502F9;
	or.pred  	%p47, %p46, %p45;
	@%p47 bra 	$L__BB0_31;
	fma.rn.f32 	%f639, %f1, %f633, 0f00000000;
	fma.rn.f32 	%f638, %f2, %f633, 0f3F800000;
	fma.rn.f32 	%f637, %f3, %f633, 0fC0A00000;
	sub.f32 	%f268, %f639, %f9;
	sub.f32 	%f269, %f638, %f16;
	sub.f32 	%f270, %f637, %f23;
	mul.f32 	%f271, %f269, %f269;
	fma.rn.f32 	%f272, %f268, %f268, %f271;
	fma.rn.f32 	%f273, %f270, %f270, %f272;
	sqrt.rn.f32 	%f274, %f273;
	div.rn.f32 	%f636, %f268, %f274;
	div.rn.f32 	%f635, %f269, %f274;
	div.rn.f32 	%f634, %f270, %f274;
	mov.b16 	%rs9, 1;
	mov.f32 	%f643, 0f42000000;
	mov.f32 	%f642, %f633;
$L__BB0_31:
	mul.f32 	%f275, %f2, 0f3E99999A;
	fma.rn.f32 	%f276, %f1, 0f3FC00000, %f275;
	fma.rn.f32 	%f49, %f3, 0fC0C00000, %f276;
	mul.f32 	%f50, %f49, %f49;
	setp.lt.f32 	%p49, %f50, 0f42176666;
	mov.pred 	%p140, 0;
	@%p49 bra 	$L__BB0_35;
	add.f32 	%f277, %f50, 0fC2176666;
	sqrt.rn.f32 	%f278, %f277;
	neg.f32 	%f279, %f49;
	sub.f32 	%f51, %f279, %f278;
	sub.f32 	%f52, %f278, %f49;
	setp.leu.f32 	%p50, %f51, 0f00000000;
	setp.leu.f32 	%p51, %f52, 0f00000000;
	or.pred  	%p52, %p50, %p51;
	@%p52 bra 	$L__BB0_34;
	min.f32 	%f633, %f51, %f52;
	mov.pred 	%p140, -1;
	bra.uni 	$L__BB0_35;
$L__BB0_34:
	setp.gt.f32 	%p53, %f52, 0f00000000;
	setp.gt.f32 	%p54, %f51, 0f00000000;
	selp.f32 	%f280, %f52, %f633, %p53;
	selp.f32 	%f633, %f51, %f280, %p54;
	or.pred  	%p140, %p53, %p54;
$L__BB0_35:
	setp.geu.f32 	%p56, %f633, %f642;
	not.pred 	%p57, %p140;
	mov.f32 	%f653, 0f3F666666;
	mov.f32 	%f651, 0f3E4CCCCD;
	or.pred  	%p58, %p57, %p56;
	@%p58 bra 	$L__BB0_37;
	fma.rn.f32 	%f639, %f1, %f633, 0f00000000;
	fma.rn.f32 	%f638, %f2, %f633, 0f3F800000;
	fma.rn.f32 	%f637, %f3, %f633, 0fC0A00000;
	add.f32 	%f286, %f639, 0f3FC00000;
	add.f32 	%f287, %f638, 0fBF333333;
	add.f32 	%f288, %f637, 0fBF800000;
	mul.f32 	%f289, %f287, %f287;
	fma.rn.f32 	%f290, %f286, %f286, %f289;
	fma.rn.f32 	%f291, %f288, %f288, %f290;
	sqrt.rn.f32 	%f292, %f291;
	div.rn.f32 	%f636, %f286, %f292;
	div.rn.f32 	%f635, %f287, %f292;
	div.rn.f32 	%f634, %f288, %f292;
	mov.b16 	%rs9, 1;
	mov.f32 	%f643, 0f42800000;
	mov.f32 	%f653, 0f3E4CCCCD;
	mov.f32 	%f651, 0f3F666666;
	mov.f32 	%f642, %f633;
$L__BB0_37:
	mul.f32 	%f72, %f1, 0f00000000;
	fma.rn.f32 	%f293, %f2, 0f3F19999A, %f72;
	fma.rn.f32 	%f73, %f3, 0fC1000000, %f293;
	mul.f32 	%f74, %f73, %f73;
	setp.lt.f32 	%p60, %f74, 0f42806666;
	mov.pred 	%p141, 0;
	@%p60 bra 	$L__BB0_41;
	add.f32 	%f294, %f74, 0fC2806666;
	sqrt.rn.f32 	%f295, %f294;
	neg.f32 	%f296, %f73;
	sub.f32 	%f75, %f296, %f295;
	sub.f32 	%f76, %f295, %f73;
	setp.leu.f32 	%p61, %f75, 0f00000000;
	setp.leu.f32 	%p62, %f76, 0f00000000;
	or.pred  	%p63, %p61, %p62;
	@%p63 bra 	$L__BB0_40;
	min.f32 	%f633, %f75, %f76;
	mov.pred 	%p141, -1;
	bra.uni 	$L__BB0_41;
$L__BB0_40:
	setp.gt.f32 	%p64, %f76, 0f00000000;
	setp.gt.f32 	%p65, %f75, 0f00000000;
	selp.f32 	%f297, %f76, %f633, %p64;
	selp.f32 	%f633, %f75, %f297, %p65;
	or.pred  	%p141, %p64, %p65;
$L__BB0_41:
	setp.geu.f32 	%p67, %f633, %f642;
	not.pred 	%p68, %p141;
	mov.f32 	%f659, 0f3E4CCCCD;
	or.pred  	%p69, %p68, %p67;
	@%p69 bra 	$L__BB0_43;
	fma.rn.f32 	%f639, %f1, %f633, 0f00000000;
	fma.rn.f32 	%f638, %f2, %f633, 0f3F800000;
	fma.rn.f32 	%f637, %f3, %f633, 0fC0A00000;
	add.f32 	%f302, %f638, 0fBECCCCCD;
	add.f32 	%f303, %f637, 0fC0400000;
	mul.f32 	%f304, %f302, %f302;
	fma.rn.f32 	%f305, %f639, %f639, %f304;
	fma.rn.f32 	%f306, %f303, %f303, %f305;
	sqrt.rn.f32 	%f307, %f306;
	div.rn.f32 	%f636, %f639, %f307;
	div.rn.f32 	%f635, %f302, %f307;
	div.rn.f32 	%f634, %f303, %f307;
	mov.b16 	%rs9, 1;
	mov.f32 	%f643, 0f41800000;
	mov.f32 	%f659, 0f3F4CCCCD;
	mov.f32 	%f651, 0f3E99999A;
	mov.f32 	%f653, %f651;
	mov.f32 	%f642, %f633;
$L__BB0_43:
	add.f32 	%f308, %f2, %f72;
	fma.rn.f32 	%f97, %f3, 0f00000000, %f308;
	abs.f32 	%f309, %f97;
	setp.lt.f32 	%p71, %f309, 0f358637BD;
	mov.pred 	%p142, 0;
	@%p71 bra 	$L__BB0_45;
	mov.f32 	%f310, 0fBF800000;
	div.rn.f32 	%f633, %f310, %f97;
	setp.gt.f32 	%p142, %f633, 0f00000000;
$L__BB0_45:
	setp.geu.f32 	%p72, %f633, %f642;
	not.pred 	%p73, %p142;
	or.pred  	%p74, %p73, %p72;
	@%p74 bra 	$L__BB0_47;
	fma.rn.f32 	%f639, %f1, %f633, 0f00000000;
	fma.rn.f32 	%f638, %f2, %f633, 0f3F800000;
	fma.rn.f32 	%f637, %f3, %f633, 0fC0A00000;
	cvt.rmi.f32.f32 	%f314, %f639;
	cvt.rzi.s32.f32 	%r119, %f314;
	cvt.rmi.f32.f32 	%f315, %f637;
	cvt.rzi.s32.f32 	%r120, %f315;
	add.s32 	%r121, %r119, %r120;
	and.b32  	%r122, %r121, 1;
	setp.eq.b32 	%p76, %r122, 1;
	selp.f32 	%f653, 0f3F4CCCCD, 0f3E99999A, %p76;
	mov.f32 	%f635, 0f3F800000;
	mov.f32 	%f636, 0f00000000;
	mov.f32 	%f643, 0f40800000;
	mov.f32 	%f659, %f653;
	mov.f32 	%f651, %f653;
	mov.f32 	%f634, %f636;
	bra.uni 	$L__BB0_48;
$L__BB0_47:
	setp.eq.s16 	%p75, %rs9, 0;
	@%p75 bra 	$L__BB0_64;
$L__BB0_48:
	mov.f32 	%f316, 0f40A00000;
	sub.f32 	%f317, %f316, %f639;
	mov.f32 	%f318, 0f41200000;
	sub.f32 	%f319, %f318, %f638;
	mov.f32 	%f320, 0fC0A00000;
	sub.f32 	%f321, %f320, %f637;
	mul.f32 	%f322, %f319, %f319;
	fma.rn.f32 	%f323, %f317, %f317, %f322;
	fma.rn.f32 	%f324, %f321, %f321, %f323;
	sqrt.rn.f32 	%f325, %f324;
	div.rn.f32 	%f114, %f317, %f325;
	div.rn.f32 	%f115, %f319, %f325;
	div.rn.f32 	%f116, %f321, %f325;
	sub.f32 	%f326, %f639, %f9;
	sub.f32 	%f327, %f638, %f16;
	sub.f32 	%f328, %f637, %f23;
	mul.f32 	%f329, %f327, %f115;
	fma.rn.f32 	%f330, %f326, %f114, %f329;
	fma.rn.f32 	%f117, %f328, %f116, %f330;
	mul.f32 	%f331, %f327, %f327;
	fma.rn.f32 	%f332, %f326, %f326, %f331;
	fma.rn.f32 	%f333, %f328, %f328, %f332;
	add.f32 	%f118, %f333, 0fBF800000;
	mul.f32 	%f119, %f117, %f117;
	setp.lt.f32 	%p77, %f119, %f118;
	@%p77 bra 	$L__BB0_50;
	sub.f32 	%f334, %f119, %f118;
	sqrt.rn.f32 	%f335, %f334;
	neg.f32 	%f336, %f117;
	setp.lt.f32 	%p79, %f335, %f336;
	setp.gt.f32 	%p80, %f335, %f117;
	or.pred  	%p81, %p79, %p80;
	mov.pred 	%p143, -1;
	@%p81 bra 	$L__BB0_56;
$L__BB0_50:
	add.f32 	%f337, %f639, 0f3FC00000;
	add.f32 	%f338, %f638, 0fBF333333;
	add.f32 	%f339, %f637, 0fBF800000;
	mul.f32 	%f340, %f338, %f115;
	fma.rn.f32 	%f341, %f337, %f114, %f340;
	fma.rn.f32 	%f120, %f339, %f116, %f341;
	mul.f32 	%f342, %f338, %f338;
	fma.rn.f32 	%f343, %f337, %f337, %f342;
	fma.rn.f32 	%f344, %f339, %f339, %f343;
	add.f32 	%f121, %f344, 0fBEFAE147;
	mul.f32 	%f122, %f120, %f120;
	setp.lt.f32 	%p82, %f122, %f121;
	@%p82 bra 	$L__BB0_52;
	sub.f32 	%f345, %f122, %f121;
	sqrt.rn.f32 	%f346, %f345;
	neg.f32 	%f347, %f120;
	setp.lt.f32 	%p84, %f346, %f347;
	setp.gt.f32 	%p85, %f346, %f120;
	or.pred  	%p86, %p84, %p85;
	mov.pred 	%p143, -1;
	@%p86 bra 	$L__BB0_56;
$L__BB0_52:
	add.f32 	%f348, %f638, 0fBECCCCCD;
	add.f32 	%f349, %f637, 0fC0400000;
	mul.f32 	%f350, %f348, %f115;
	fma.rn.f32 	%f351, %f639, %f114, %f350;
	fma.rn.f32 	%f123, %f349, %f116, %f351;
	mul.f32 	%f352, %f348, %f348;
	fma.rn.f32 	%f353, %f639, %f639, %f352;
	fma.rn.f32 	%f354, %f349, %f349, %f353;
	add.f32 	%f124, %f354, 0fBE23D70B;
	mul.f32 	%f125, %f123, %f123;
	setp.lt.f32 	%p88, %f125, %f124;
	mov.pred 	%p87, 0;
	mov.pred 	%p143, %p87;
	@%p88 bra 	$L__BB0_56;
	sub.f32 	%f355, %f125, %f124;
	sqrt.rn.f32 	%f126, %f355;
	neg.f32 	%f356, %f123;
	setp.lt.f32 	%p90, %f126, %f356;
	mov.pred 	%p89, -1;
	mov.pred 	%p143, %p89;
	@%p90 bra 	$L__BB0_56;
	setp.leu.f32 	%p92, %f126, %f123;
	mov.pred 	%p143, %p87;
	@%p92 bra 	$L__BB0_56;
	mov.pred 	%p143, %p89;
$L__BB0_56:
	mul.f32 	%f358, %f636, %f114;
	fma.rn.f32 	%f359, %f635, %f115, %f358;
	mul.f32 	%f360, %f634, %f116;
	add.f32 	%f127, %f360, %f359;
	neg.f32 	%f361, %f114;
	neg.f32 	%f362, %f115;
	neg.f32 	%f363, %f116;
	mul.f32 	%f364, %f635, %f362;
	sub.f32 	%f365, %f364, %f358;
	sub.f32 	%f366, %f365, %f360;
	add.f32 	%f367, %f366, %f366;
	mul.f32 	%f368, %f636, %f367;
	sub.f32 	%f369, %f361, %f368;
	mul.f32 	%f370, %f635, %f367;
	sub.f32 	%f371, %f362, %f370;
	mul.f32 	%f372, %f634, %f367;
	sub.f32 	%f373, %f363, %f372;
	neg.f32 	%f374, %f2;
	mul.f32 	%f375, %f371, %f374;
	mul.f32 	%f376, %f1, %f369;
	sub.f32 	%f377, %f375, %f376;
	mul.f32 	%f378, %f3, %f373;
	sub.f32 	%f379, %f377, %f378;
	max.f32 	%f128, %f379, 0f00000000;
	abs.f32 	%f129, %f128;
	setp.eq.f32 	%p94, %f128, 0f3F800000;
	setp.eq.f32 	%p95, %f643, 0f00000000;
	or.pred  	%p96, %p95, %p94;
	mov.f32 	%f667, 0f3F800000;
	@%p96 bra 	$L__BB0_61;
	setp.num.f32 	%p97, %f129, %f129;
	abs.f32 	%f380, %f643;
	setp.num.f32 	%p98, %f380, %f380;
	and.pred  	%p99, %p97, %p98;
	@%p99 bra 	$L__BB0_59;
	add.rn.f32 	%f667, %f128, %f643;
	bra.uni 	$L__BB0_61;
$L__BB0_59:
	setp.lt.f32 	%p100, %f129, 0f00800000;
	mul.f32 	%f382, %f129, 0f4B800000;
	selp.f32 	%f383, %f382, %f129, %p100;
	mov.b32 	%r123, %f383;
	add.s32 	%r124, %r123, -1060439283;
	and.b32  	%r125, %r124, -8388608;
	sub.s32 	%r126, %r123, %r125;
	mov.b32 	%f384, %r126;
	cvt.rn.f32.s32 	%f385, %r125;
	selp.f32 	%f386, 0fC1C00000, 0f00000000, %p100;
	fma.rn.f32 	%f387, %f385, 0f34000000, %f386;
	add.f32 	%f388, %f384, 0fBF800000;
	add.f32 	%f389, %f384, 0f3F800000;
	rcp.approx.ftz.f32 	%f390, %f389;
	add.f32 	%f391, %f388, %f388;
	mul.f32 	%f392, %f391, %f390;
	mul.f32 	%f393, %f392, %f392;
	neg.f32 	%f394, %f392;
	sub.f32 	%f395, %f388, %f392;
	add.f32 	%f396, %f395, %f395;
	fma.rn.f32 	%f397, %f394, %f388, %f396;
	mul.rn.f32 	%f398, %f390, %f397;
	fma.rn.f32 	%f399, %f393, 0f3A2C32E4, 0f3B52E7DB;
	fma.rn.f32 	%f400, %f399, %f393, 0f3C93BB73;
	fma.rn.f32 	%f401, %f400, %f393, 0f3DF6384F;
	mul.rn.f32 	%f402, %f401, %f393;
	fma.rn.f32 	%f403, %f392, 0f3FB8AA3B, %f387;
	mul.f32 	%f404, %f402, 0f40400000;
	sub.f32 	%f405, %f387, %f403;
	fma.rn.f32 	%f406, %f392, 0f3FB8AA3B, %f405;
	fma.rn.f32 	%f407, %f398, 0f3FB8AA3B, %f406;
	fma.rn.f32 	%f408, %f392, 0f32A55E34, %f407;
	fma.rn.f32 	%f409, %f404, %f398, %f408;
	fma.rn.f32 	%f410, %f402, %f392, %f409;
	add.rn.f32 	%f411, %f403, %f410;
	mul.rn.f32 	%f412, %f411, %f643;
	cvt.rni.f32.f32 	%f413, %f412;
	sub.f32 	%f414, %f412, %f413;
	neg.f32 	%f415, %f412;
	fma.rn.f32 	%f416, %f411, %f643, %f415;
	neg.f32 	%f417, %f403;
	add.rn.f32 	%f418, %f411, %f417;
	neg.f32 	%f419, %f418;
	add.rn.f32 	%f420, %f410, %f419;
	fma.rn.f32 	%f421, %f420, %f643, %f416;
	add.f32 	%f422, %f414, %f421;
	setp.gt.f32 	%p101, %f413, 0f00000000;
	selp.b32 	%r127, 0, -2097152000, %p101;
	setp.neu.f32 	%p102, %f128, 0f00000000;
	setp.neu.f32 	%p103, %f129, 0f7F800000;
	setp.lt.f32 	%p104, %f412, 0f00000000;
	selp.f32 	%f423, 0f00000000, 0f7F800000, %p104;
	abs.f32 	%f424, %f412;
	setp.gt.f32 	%p105, %f424, 0f43180000;
	cvt.rzi.s32.f32 	%r128, %f413;
	shl.b32 	%r129, %r128, 23;
	sub.s32 	%r130, %r129, %r127;
	mov.b32 	%f425, %r130;
	add.s32 	%r131, %r127, 2130706432;
	mov.b32 	%f426, %r131;
	fma.rn.f32 	%f427, %f422, 0f391FCB8E, 0f3AAF85ED;
	fma.rn.f32 	%f428, %f427, %f422, 0f3C1D9856;
	fma.rn.f32 	%f429, %f428, %f422, 0f3D6357BB;
	fma.rn.f32 	%f430, %f429, %f422, 0f3E75FDEC;
	fma.rn.f32 	%f431, %f430, %f422, 0f3F317218;
	fma.rn.f32 	%f432, %f431, %f422, 0f3F800000;
	mul.f32 	%f433, %f432, %f426;
	mul.f32 	%f434, %f433, %f425;
	selp.f32 	%f667, %f423, %f434, %p105;
	and.pred  	%p106, %p102, %p103;
	@%p106 bra 	$L__BB0_61;
	mul.f32 	%f435, %f643, 0f3F000000;
	cvt.rzi.f32.f32 	%f436, %f435;
	add.f32 	%f437, %f436, %f436;
	sub.f32 	%f438, %f643, %f437;
	abs.f32 	%f439, %f438;
	setp.neu.f32 	%p107, %f439, 0f3F800000;
	add.f32 	%f440, %f128, %f128;
	mov.b32 	%r132, %f440;
	and.b32  	%r133, %r132, 2147483647;
	mov.b32 	%f441, %r133;
	selp.f32 	%f667, %f441, %f440, %p107;
$L__BB0_61:
	not.pred 	%p108, %p143;
	@%p108 bra 	$L__BB0_63;
	mul.f32 	%f668, %f653, 0f3DCCCCCD;
	mul.f32 	%f669, %f659, 0f3DCCCCCD;
	mul.f32 	%f670, %f651, 0f3DCCCCCD;
	bra.uni 	$L__BB0_64;
$L__BB0_63:
	max.f32 	%f442, %f127, 0f00000000;
	add.f32 	%f443, %f442, 0f3DCCCCCD;
	fma.rn.f32 	%f444, %f653, %f443, %f667;
	min.f32 	%f668, %f444, 0f3F800000;
	fma.rn.f32 	%f445, %f659, %f443, %f667;
	min.f32 	%f669, %f445, 0f3F800000;
	fma.rn.f32 	%f446, %f651, %f443, %f667;
	min.f32 	%f670, %f446, 0f3F800000;
$L__BB0_64:
	abs.f32 	%f143, %f668;
	setp.eq.f32 	%p109, %f668, 0f3F800000;
	mov.f32 	%f671, 0f3F800000;
	@%p109 bra 	$L__BB0_71;
	setp.num.f32 	%p110, %f143, %f143;
	@%p110 bra 	$L__BB0_67;
	mov.f32 	%f504, 0f3EE8BA2E;
	add.rn.f32 	%f671, %f668, %f504;
	bra.uni 	$L__BB0_71;
$L__BB0_67:
	setp.neu.f32 	%p111, %f668, 0f00000000;
	setp.neu.f32 	%p112, %f143, 0f7F800000;
	and.pred  	%p113, %p111, %p112;
	@%p113 bra 	$L__BB0_69;
	add.f32 	%f503, %f668, %f668;
	mov.b32 	%r143, %f503;
	and.b32  	%r144, %r143, 2147483647;
	mov.b32 	%f671, %r144;
	bra.uni 	$L__BB0_71;
$L__BB0_69:
	setp.lt.f32 	%p114, %f143, 0f00800000;
	mul.f32 	%f448, %f143, 0f4B800000;
	selp.f32 	%f449, %f448, %f143, %p114;
	mov.b32 	%r134, %f449;
	add.s32 	%r135, %r134, -1060439283;
	and.b32  	%r136, %r135, -8388608;
	sub.s32 	%r137, %r134, %r136;
	mov.b32 	%f450, %r137;
	cvt.rn.f32.s32 	%f451, %r136;
	selp.f32 	%f452, 0fC1C00000, 0f00000000, %p114;
	fma.rn.f32 	%f453, %f451, 0f34000000, %f452;
	add.f32 	%f454, %f450, 0fBF800000;
	add.f32 	%f455, %f450, 0f3F800000;
	rcp.approx.ftz.f32 	%f456, %f455;
	add.f32 	%f457, %f454, %f454;
	mul.f32 	%f458, %f457, %f456;
	mul.f32 	%f459, %f458, %f458;
	neg.f32 	%f460, %f458;
	sub.f32 	%f461, %f454, %f458;
	add.f32 	%f462, %f461, %f461;
	fma.rn.f32 	%f463, %f460, %f454, %f462;
	mul.rn.f32 	%f464, %f456, %f463;
	fma.rn.f32 	%f465, %f459, 0f3A2C32E4, 0f3B52E7DB;
	fma.rn.f32 	%f466, %f465, %f459, 0f3C93BB73;
	fma.rn.f32 	%f467, %f466, %f459, 0f3DF6384F;
	mul.rn.f32 	%f468, %f467, %f459;
	fma.rn.f32 	%f469, %f458, 0f3FB8AA3B, %f453;
	mul.f32 	%f470, %f468, 0f40400000;
	sub.f32 	%f471, %f453, %f469;
	fma.rn.f32 	%f472, %f458, 0f3FB8AA3B, %f471;
	fma.rn.f32 	%f473, %f464, 0f3FB8AA3B, %f472;
	fma.rn.f32 	%f474, %f458, 0f32A55E34, %f473;
	fma.rn.f32 	%f475, %f470, %f464, %f474;
	fma.rn.f32 	%f476, %f468, %f458, %f475;
	add.rn.f32 	%f477, %f469, %f476;
	mov.f32 	%f478, 0f3EE8BA2E;
	mul.rn.f32 	%f479, %f477, %f478;
	cvt.rni.f32.f32 	%f480, %f479;
	sub.f32 	%f481, %f479, %f480;
	neg.f32 	%f482, %f479;
	fma.rn.f32 	%f483, %f477, 0f3EE8BA2E, %f482;
	neg.f32 	%f484, %f469;
	add.rn.f32 	%f485, %f477, %f484;
	neg.f32 	%f486, %f485;
	add.rn.f32 	%f487, %f476, %f486;
	fma.rn.f32 	%f488, %f487, 0f3EE8BA2E, %f483;
	add.f32 	%f489, %f481, %f488;
	setp.gt.f32 	%p115, %f480, 0f00000000;
	selp.b32 	%r138, 0, -2097152000, %p115;
	setp.geu.f32 	%p116, %f668, 0f00000000;
	setp.lt.f32 	%p117, %f479, 0f00000000;
	selp.f32 	%f490, 0f00000000, 0f7F800000, %p117;
	abs.f32 	%f491, %f479;
	setp.gt.f32 	%p118, %f491, 0f43180000;
	cvt.rzi.s32.f32 	%r139, %f480;
	shl.b32 	%r140, %r139, 23;
	sub.s32 	%r141, %r140, %r138;
	mov.b32 	%f492, %r141;
	add.s32 	%r142, %r138, 2130706432;
	mov.b32 	%f493, %r142;
	fma.rn.f32 	%f494, %f489, 0f391FCB8E, 0f3AAF85ED;
	fma.rn.f32 	%f495, %f494, %f489, 0f3C1D9856;
	fma.rn.f32 	%f496, %f495, %f489, 0f3D6357BB;
	fma.rn.f32 	%f497, %f496, %f489, 0f3E75FDEC;
	fma.rn.f32 	%f498, %f497, %f489, 0f3F317218;
	fma.rn.f32 	%f499, %f498, %f489, 0f3F800000;
	mul.f32 	%f500, %f499, %f493;
	mul.f32 	%f501, %f500, %f492;
	selp.f32 	%f671, %f490, %f501, %p118;
	@%p116 bra 	$L__BB0_71;
	mov.f32 	%f671, 0f7FFFFFFF;
$L__BB0_71:
	abs.f32 	%f148, %f669;
	setp.eq.f32 	%p119, %f669, 0f3F800000;
	mov.f32 	%f672, 0f3F800000;
	@%p119 bra 	$L__BB0_78;
	setp.num.f32 	%p120, %f148, %f148;
	@%p120 bra 	$L__BB0_74;
	mov.f32 	%f562, 0f3EE8BA2E;
	add.rn.f32 	%f672, %f669, %f562;
	bra.uni 	$L__BB0_78;
$L__BB0_74:
	setp.neu.f32 	%p121, %f669, 0f00000000;
	setp.neu.f32 	%p122, %f148, 0f7F800000;
	and.pred  	%p123, %p121, %p122;
	@%p123 bra 	$L__BB0_76;
	add.f32 	%f561, %f669, %f669;
	mov.b32 	%r154, %f561;
	and.b32  	%r155, %r154, 2147483647;
	mov.b32 	%f672, %r155;
	bra.uni 	$L__BB0_78;
$L__BB0_76:
	setp.lt.f32 	%p124, %f148, 0f00800000;
	mul.f32 	%f506, %f148, 0f4B800000;
	selp.f32 	%f507, %f506, %f148, %p124;
	mov.b32 	%r145, %f507;
	add.s32 	%r146, %r145, -1060439283;
	and.b32  	%r147, %r146, -8388608;
	sub.s32 	%r148, %r145, %r147;
	mov.b32 	%f508, %r148;
	cvt.rn.f32.s32 	%f509, %r147;
	selp.f32 	%f510, 0fC1C00000, 0f00000000, %p124;
	fma.rn.f32 	%f511, %f509, 0f34000000, %f510;
	add.f32 	%f512, %f508, 0fBF800000;
	add.f32 	%f513, %f508, 0f3F800000;
	rcp.approx.ftz.f32 	%f514, %f513;
	add.f32 	%f515, %f512, %f512;
	mul.f32 	%f516, %f515, %f514;
	mul.f32 	%f517, %f516, %f516;
	neg.f32 	%f518, %f516;
	sub.f32 	%f519, %f512, %f516;
	add.f32 	%f520, %f519, %f519;
	fma.rn.f32 	%f521, %f518, %f512, %f520;
	mul.rn.f32 	%f522, %f514, %f521;
	fma.rn.f32 	%f523, %f517, 0f3A2C32E4, 0f3B52E7DB;
	fma.rn.f32 	%f524, %f523, %f517, 0f3C93BB73;
	fma.rn.f32 	%f525, %f524, %f517, 0f3DF6384F;
	mul.rn.f32 	%f526, %f525, %f517;
	fma.rn.f32 	%f527, %f516, 0f3FB8AA3B, %f511;
	mul.f32 	%f528, %f526, 0f40400000;
	sub.f32 	%f529, %f511, %f527;
	fma.rn.f32 	%f530, %f516, 0f3FB8AA3B, %f529;
	fma.rn.f32 	%f531, %f522, 0f3FB8AA3B, %f530;
	fma.rn.f32 	%f532, %f516, 0f32A55E34, %f531;
	fma.rn.f32 	%f533, %f528, %f522, %f532;
	fma.rn.f32 	%f534, %f526, %f516, %f533;
	add.rn.f32 	%f535, %f527, %f534;
	mov.f32 	%f536, 0f3EE8BA2E;
	mul.rn.f32 	%f537, %f535, %f536;
	cvt.rni.f32.f32 	%f538, %f537;
	sub.f32 	%f539, %f537, %f538;
	neg.f32 	%f540, %f537;
	fma.rn.f32 	%f541, %f535, 0f3EE8BA2E, %f540;
	neg.f32 	%f542, %f527;
	add.rn.f32 	%f543, %f535, %f542;
	neg.f32 	%f544, %f543;
	add.rn.f32 	%f545, %f534, %f544;
	fma.rn.f32 	%f546, %f545, 0f3EE8BA2E, %f541;
	add.f32 	%f547, %f539, %f546;
	setp.gt.f32 	%p125, %f538, 0f00000000;
	selp.b32 	%r149, 0, -2097152000, %p125;
	setp.geu.f32 	%p126, %f669, 0f00000000;
	setp.lt.f32 	%p127, %f537, 0f00000000;
	selp.f32 	%f548, 0f00000000, 0f7F800000, %p127;
	abs.f32 	%f549, %f537;
	setp.gt.f32 	%p128, %f549, 0f43180000;
	cvt.rzi.s32.f32 	%r150, %f538;
	shl.b32 	%r151, %r150, 23;
	sub.s32 	%r152, %r151, %r149;
	mov.b32 	%f550, %r152;
	add.s32 	%r153, %r149, 2130706432;
	mov.b32 	%f551, %r153;
	fma.rn.f32 	%f552, %f547, 0f391FCB8E, 0f3AAF85ED;
	fma.rn.f32 	%f553, %f552, %f547, 0f3C1D9856;
	fma.rn.f32 	%f554, %f553, %f547, 0f3D6357BB;
	fma.rn.f32 	%f555, %f554, %f547, 0f3E75FDEC;
	fma.rn.f32 	%f556, %f555, %f547, 0f3F317218;
	fma.rn.f32 	%f557, %f556, %f547, 0f3F800000;
	mul.f32 	%f558, %f557, %f551;
	mul.f32 	%f559, %f558, %f550;
	selp.f32 	%f672, %f548, %f559, %p128;
	@%p126 bra 	$L__BB0_78;
	mov.f32 	%f672, 0f7FFFFFFF;
$L__BB0_78:
	abs.f32 	%f153, %f670;
	setp.eq.f32 	%p129, %f670, 0f3F800000;
	mov.f32 	%f673, 0f3F800000;
	@%p129 bra 	$L__BB0_85;
	setp.num.f32 	%p130, %f153, %f153;
	@%p130 bra 	$L__BB0_81;
	mov.f32 	%f620, 0f3EE8BA2E;
	add.rn.f32 	%f673, %f670, %f620;
	bra.uni 	$L__BB0_85;
$L__BB0_81:
	setp.neu.f32 	%p131, %f670, 0f00000000;
	setp.neu.f32 	%p132, %f153, 0f7F800000;
	and.pred  	%p133, %p131, %p132;
	@%p133 bra 	$L__BB0_83;
	add.f32 	%f619, %f670, %f670;
	mov.b32 	%r165, %f619;
	and.b32  	%r166, %r165, 2147483647;
	mov.b32 	%f673, %r166;
	bra.uni 	$L__BB0_85;
$L__BB0_83:
	setp.lt.f32 	%p134, %f153, 0f00800000;
	mul.f32 	%f564, %f153, 0f4B800000;
	selp.f32 	%f565, %f564, %f153, %p134;
	mov.b32 	%r156, %f565;
	add.s32 	%r157, %r156, -1060439283;
	and.b32  	%r158, %r157, -8388608;
	sub.s32 	%r159, %r156, %r158;
	mov.b32 	%f566, %r159;
	cvt.rn.f32.s32 	%f567, %r158;
	selp.f32 	%f568, 0fC1C00000, 0f00000000, %p134;
	fma.rn.f32 	%f569, %f567, 0f34000000, %f568;
	add.f32 	%f570, %f566, 0fBF800000;
	add.f32 	%f571, %f566, 0f3F800000;
	rcp.approx.ftz.f32 	%f572, %f571;
	add.f32 	%f573, %f570, %f570;
	mul.f32 	%f574, %f573, %f572;
	mul.f32 	%f575, %f574, %f574;
	neg.f32 	%f576, %f574;
	sub.f32 	%f577, %f570, %f574;
	add.f32 	%f578, %f577, %f577;
	fma.rn.f32 	%f579, %f576, %f570, %f578;
	mul.rn.f32 	%f580, %f572, %f579;
	fma.rn.f32 	%f581, %f575, 0f3A2C32E4, 0f3B52E7DB;
	fma.rn.f32 	%f582, %f581, %f575, 0f3C93BB73;
	fma.rn.f32 	%f583, %f582, %f575, 0f3DF6384F;
	mul.rn.f32 	%f584, %f583, %f575;
	fma.rn.f32 	%f585, %f574, 0f3FB8AA3B, %f569;
	mul.f32 	%f586, %f584, 0f40400000;
	sub.f32 	%f587, %f569, %f585;
	fma.rn.f32 	%f588, %f574, 0f3FB8AA3B, %f587;
	fma.rn.f32 	%f589, %f580, 0f3FB8AA3B, %f588;
	fma.rn.f32 	%f590, %f574, 0f32A55E34, %f589;
	fma.rn.f32 	%f591, %f586, %f580, %f590;
	fma.rn.f32 	%f592, %f584, %f574, %f591;
	add.rn.f32 	%f593, %f585, %f592;
	mov.f32 	%f594, 0f3EE8BA2E;
	mul.rn.f32 	%f595, %f593, %f594;
	cvt.rni.f32.f32 	%f596, %f595;
	sub.f32 	%f597, %f595, %f596;
	neg.f32 	%f598, %f595;
	fma.rn.f32 	%f599, %f593, 0f3EE8BA2E, %f598;
	neg.f32 	%f600, %f585;
	add.rn.f32 	%f601, %f593, %f600;
	neg.f32 	%f602, %f601;
	add.rn.f32 	%f603, %f592, %f602;
	fma.rn.f32 	%f604, %f603, 0f3EE8BA2E, %f599;
	add.f32 	%f605, %f597, %f604;
	setp.gt.f32 	%p135, %f596, 0f00000000;
	selp.b32 	%r160, 0, -2097152000, %p135;
	setp.geu.f32 	%p136, %f670, 0f00000000;
	setp.lt.f32 	%p137, %f595, 0f00000000;
	selp.f32 	%f606, 0f00000000, 0f7F800000, %p137;
	abs.f32 	%f607, %f595;
	setp.gt.f32 	%p138, %f607, 0f43180000;
	cvt.rzi.s32.f32 	%r161, %f596;
	shl.b32 	%r162, %r161, 23;
	sub.s32 	%r163, %r162, %r160;
	mov.b32 	%f608, %r163;
	add.s32 	%r164, %r160, 2130706432;
	mov.b32 	%f609, %r164;
	fma.rn.f32 	%f610, %f605, 0f391FCB8E, 0f3AAF85ED;
	fma.rn.f32 	%f611, %f610, %f605, 0f3C1D9856;
	fma.rn.f32 	%f612, %f611, %f605, 0f3D6357BB;
	fma.rn.f32 	%f613, %f612, %f605, 0f3E75FDEC;
	fma.rn.f32 	%f614, %f613, %f605, 0f3F317218;
	fma.rn.f32 	%f615, %f614, %f605, 0f3F800000;
	mul.f32 	%f616, %f615, %f609;
	mul.f32 	%f617, %f616, %f608;
	selp.f32 	%f673, %f606, %f617, %p138;
	@%p136 bra 	$L__BB0_85;
	mov.f32 	%f673, 0f7FFFFFFF;
$L__BB0_85:
	mul.lo.s32 	%r167, %r3, 3;
	cvta.to.global.u64 	%rd49, %rd23;
	mul.wide.s32 	%rd50, %r167, 4;
	add.s64 	%rd51, %rd49, %rd50;
	st.global.f32 	[%rd51], %f671;
	st.global.f32 	[%rd51+4], %f672;
	st.global.f32 	[%rd51+8], %f673;
$L__BB0_86:
	ret;

}


// ===== COMPILED SASS (sm_100) =====

	.target	sm_100

	.elftype	@"ET_EXEC"


//--------------------- .note.nv.tkinfo           --------------------------
	.section	.note.nv.tkinfo,"",@"SHT_NOTE"
	.sectionflags	@"SHF_NOTE_NV_TKINFO"
	.tkinfo
        /*0018*/ 	.word	0x00000002
        /*0030*/ 	.string	""
        /*0030*/ 	.string	"ptxas"
        /*0030*/ 	.string	"Cuda compilation tools, release 13.0, V13.0.88"
        /*0030*/ 	.string	"Build cuda_13.0.r13.0/compiler.36424714_0"
        /*0030*/ 	.string	"-arch sm_100 -m 64 "



//--------------------- .note.nv.cuinfo           --------------------------
	.section	.note.nv.cuinfo,"",@"SHT_NOTE"
	.sectionflags	@"SHF_NOTE_NV_CUINFO"
        /*0018*/ 	.short	0x0002
        /*001a*/ 	.short	0x0064
        /*001c*/ 	.short	0x0082
	.zero		2


//--------------------- .nv.info                  --------------------------
	.section	.nv.info,"",@"SHT_CUDA_INFO"
	.align	4


	//----- nvinfo : EIATTR_REGCOUNT
	.align		4
        /*0000*/ 	.byte	0x04, 0x2f
        /*0002*/ 	.short	(.L_2 - .L_1)
	.align		4
.L_1:
        /*0004*/ 	.word	index@(_Z6renderPfiif)
        /*0008*/ 	.word	0x00000025


	//----- nvinfo : EIATTR_FRAME_SIZE
	.align		4
.L_2:
        /*000c*/ 	.byte	0x04, 0x11
        /*000e*/ 	.short	(.L_4 - .L_3)
	.align		4
.L_3:
        /*0010*/ 	.word	index@($__internal_1_$__cuda_sm3x_div_rn_noftz_f32_slowpath)
        /*0014*/ 	.word	0x00000000


	//----- nvinfo : EIATTR_FRAME_SIZE
	.align		4
.L_4:
        /*0018*/ 	.byte	0x04, 0x11
        /*001a*/ 	.short	(.L_6 - .L_5)
	.align		4
.L_5:
        /*001c*/ 	.word	index@($__internal_0_$__cuda_sm20_sqrt_rn_f32_slowpath)
        /*0020*/ 	.word	0x00000000


	//----- nvinfo : EIATTR_FRAME_SIZE
	.align		4
.L_6:
        /*0024*/ 	.byte	0x04, 0x11
        /*0026*/ 	.short	(.L_8 - .L_7)
	.align		4
.L_7:
        /*0028*/ 	.word	index@(_Z6renderPfiif)
        /*002c*/ 	.word	0x00000000


	//----- nvinfo : EIATTR_MIN_STACK_SIZE
	.align		4
.L_8:
        /*0030*/ 	.byte	0x04, 0x12
        /*0032*/ 	.short	(.L_10 - .L_9)
	.align		4
.L_9:
        /*0034*/ 	.word	index@(_Z6renderPfiif)
        /*0038*/ 	.word	0x00000000
.L_10:


//--------------------- .nv.compat                --------------------------
	.section	.nv.compat,"",@"SHT_CUDA_COMPAT_INFO"
	.align	4
        /*0000*/ 	.byte	0x02, 0x09, 0x00, 0x00, 0x02, 0x02, 0x01, 0x00, 0x02, 0x05, 0x05, 0x00, 0x03, 0x07, 0x01, 0x01
        /*0010*/ 	.byte	0x02, 0x03, 0x00, 0x00, 0x02, 0x06, 0x01, 0x00, 0x04, 0x0b, 0x08, 0x00, 0x01, 0x00, 0x00, 0x00
        /*0020*/ 	.byte	0x00, 0x00, 0x00, 0x00


//--------------------- .nv.info._Z6renderPfiif   --------------------------
	.section	.nv.info._Z6renderPfiif,"",@"SHT_CUDA_INFO"
	.sectionflags	@""
	.align	4


	//----- nvinfo : EIATTR_CUDA_API_VERSION
	.align		4
        /*0000*/ 	.byte	0x04, 0x37
        /*0002*/ 	.short	(.L_12 - .L_11)
.L_11:
        /*0004*/ 	.word	0x00000082


	//----- nvinfo : EIATTR_KPARAM_INFO
	.align		4
.L_12:
        /*0008*/ 	.byte	0x04, 0x17
        /*000a*/ 	.short	(.L_14 - .L_13)
.L_13:
        /*000c*/ 	.word	0x00000000
        /*0010*/ 	.short	0x0003
        /*0012*/ 	.short	0x0010
        /*0014*/ 	.byte	0x00, 0xf0, 0x11, 0x00


	//----- nvinfo : EIATTR_KPARAM_INFO
	.align		4
.L_14:
        /*0018*/ 	.byte	0x04, 0x17
        /*001a*/ 	.short	(.L_16 - .L_15)
.L_15:
        /*001c*/ 	.word	0x00000000
        /*0020*/ 	.short	0x0002
        /*0022*/ 	.short	0x000c
        /*0024*/ 	.byte	0x00, 0xf0, 0x11, 0x00


	//----- nvinfo : EIATTR_KPARAM_INFO
	.align		4
.L_16:
        /*0028*/ 	.byte	0x04, 0x17
        /*002a*/ 	.short	(.L_18 - .L_17)
.L_17:
        /*002c*/ 	.word	0x00000000
        /*0030*/ 	.short	0x0001
        /*0032*/ 	.short	0x0008
        /*0034*/ 	.byte	0x00, 0xf0, 0x11, 0x00


	//----- nvinfo : EIATTR_KPARAM_INFO
	.align		4
.L_18:
        /*0038*/ 	.byte	0x04, 0x17
        /*003a*/ 	.short	(.L_20 - .L_19)
.L_19:
        /*003c*/ 	.word	0x00000000
        /*0040*/ 	.short	0x0000
        /*0042*/ 	.short	0x0000
        /*0044*/ 	.byte	0x00, 0xf5, 0x21, 0x00


	//----- nvinfo : EIATTR_SPARSE_MMA_MASK
	.align		4
.L_20:
        /*0048*/ 	.byte	0x03, 0x50
        /*004a*/ 	.short	0x0000


	//----- nvinfo : EIATTR_MAXREG_COUNT
	.align		4
        /*004c*/ 	.byte	0x03, 0x1b
        /*004e*/ 	.short	0x00ff


	//----- nvinfo : EIATTR_MERCURY_ISA_VERSION
	.align		4
        /*0050*/ 	.byte	0x03, 0x5f
        /*0052*/ 	.short	0x0101


	//----- nvinfo : EIATTR_VRC_CTA_INIT_COUNT
	.align		4
        /*0054*/ 	.byte	0x02, 0x4a
	.zero		1
	.zero		1


	//----- nvinfo : EIATTR_EXIT_INSTR_OFFSETS
	.align		4
        /*0058*/ 	.byte	0x04, 0x1c
        /*005a*/ 	.short	(.L_22 - .L_21)


	//   ....[0]....
.L_21:
        /*005c*/ 	.word	0x000000c0


	//   ....[1]....
        /*0060*/ 	.word	0x00005670


	//----- nvinfo : EIATTR_CRS_STACK_SIZE
	.align		4
.L_22:
        /*0064*/ 	.byte	0x04, 0x1e
        /*0066*/ 	.short	(.L_24 - .L_23)
.L_23:
        /*0068*/ 	.word	0x00000000


	//----- nvinfo : EIATTR_CBANK_PARAM_SIZE
	.align		4
.L_24:
        /*006c*/ 	.byte	0x03, 0x19
        /*006e*/ 	.short	0x0014


	//----- nvinfo : EIATTR_PARAM_CBANK
	.align		4
        /*0070*/ 	.byte	0x04, 0x0a
        /*0072*/ 	.short	(.L_26 - .L_25)
	.align		4
.L_25:
        /*0074*/ 	.word	index@(.nv.constant0._Z6renderPfiif)
        /*0078*/ 	.short	0x0380
        /*007a*/ 	.short	0x0014


	//----- nvinfo : EIATTR_SW_WAR
	.align		4
.L_26:
        /*007c*/ 	.byte	0x04, 0x36
        /*007e*/ 	.short	(.L_28 - .L_27)
.L_27:
        /*0080*/ 	.word	0x00000008
.L_28:


//--------------------- .nv.callgraph             --------------------------
	.section	.nv.callgraph,"",@"SHT_CUDA_CALLGRAPH"
	.align	4
	.sectionentsize	8
	.align		4
        /*0000*/ 	.word	0x00000000
	.align		4
        /*0004*/ 	.word	0xffffffff
	.align		4
        /*0008*/ 	.word	0x00000000
	.align		4
        /*000c*/ 	.word	0xfffffffe
	.align		4
        /*0010*/ 	.word	0x00000000
	.align		4
        /*0014*/ 	.word	0xfffffffd
	.align		4
        /*0018*/ 	.word	0x00000000
	.align		4
        /*001c*/ 	.word	0xfffffffc


//--------------------- .nv.constant4             --------------------------
	.section	.nv.constant4,"a",@progbits
	.align	8
	.align		8
.nv.constant4:
        /*0000*/ 	.dword	__cudart_i2opi_f


//--------------------- .text._Z6renderPfiif      --------------------------
	.section	.text._Z6renderPfiif,"ax",@progbits
	.align	128
        .global         _Z6renderPfiif
        .type           _Z6renderPfiif,@function
        .size           _Z6renderPfiif,(.L_x_126 - _Z6renderPfiif)
        .other          _Z6renderPfiif,@"STO_CUDA_ENTRY STV_DEFAULT"
_Z6renderPfiif:
.text._Z6renderPfiif:
[----:B------:R-:W-:Y:S01]  /*0000*/  LDC R1, c[0x0][0x37c] ;  /* 0x0000df00ff017b82 */ /* 0x000fe20000000800 */
[----:B------:R-:W0:Y:S07]  /*0010*/  S2R R0, SR_TID.Y ;  /* 0x0000000000007919 */ /* 0x000e2e0000002200 */
[----:B------:R-:W0:Y:S01]  /*0020*/  S2UR UR4, SR_CTAID.Y ;  /* 0x00000000000479c3 */ /* 0x000e220000002600 */
[----:B------:R-:W1:Y:S01]  /*0030*/  LDCU.64 UR6, c[0x0][0x388] ;  /* 0x00007100ff0677ac */ /* 0x000e620008000a00 */
[----:B------:R-:W2:Y:S06]  /*0040*/  S2R R3, SR_TID.X ;  /* 0x0000000000037919 */ /* 0x000eac0000002100 */
[----:B------:R-:W0:Y:S08]  /*0050*/  LDC R7, c[0x0][0x364] ;  /* 0x0000d900ff077b82 */ /* 0x000e300000000800 */
[----:B------:R-:W2:Y:S08]  /*0060*/  S2UR UR5, SR_CTAID.X ;  /* 0x00000000000579c3 */ /* 0x000eb00000002500 */
[----:B------:R-:W2:Y:S01]  /*0070*/  LDC R4, c[0x0][0x360] ;  /* 0x0000d800ff047b82 */ /* 0x000ea20000000800 */
[----:B0-----:R-:W-:-:S05]  /*0080*/  IMAD R7, R7, UR4, R0 ;  /* 0x0000000407077c24 */ /* 0x001fca000f8e0200 */
[----:B-1----:R-:W-:Y:S01]  /*0090*/  ISETP.GE.AND P0, PT, R7, UR7, PT ;  /* 0x0000000707007c0c */ /* 0x002fe2000bf06270 */
[----:B--2---:R-:W-:-:S05]  /*00a0*/  IMAD R4, R4, UR5, R3 ;  /* 0x0000000504047c24 */ /* 0x004fca000f8e0203 */
[----:B------:R-:W-:-:S13]  /*00b0*/  ISETP.GE.OR P0, PT, R4, UR6, P0 ;  /* 0x0000000604007c0c */ /* 0x000fda0008706670 */
[----:B------:R-:W-:Y:S05]  /*00c0*/  @P0 EXIT ;  /* 0x000000000000094d */ /* 0x000fea0003800000 */
[----:B------:R-:W-:Y:S01]  /*00d0*/  I2FP.F32.U32 R2, UR7 ;  /* 0x0000000700027c45 */ /* 0x000fe20008201000 */
[----:B------:R-:W-:Y:S01]  /*00e0*/  IMAD R11, R7, UR6, R4 ;  /* 0x00000006070b7c24 */ /* 0x000fe2000f8e0204 */
[----:B------:R-:W-:Y:S02]  /*00f0*/  I2FP.F32.S32 R5, UR6 ;  /* 0x0000000600057c45 */ /* 0x000fe40008201400 */
[----:B------:R-:W0:Y:S08]  /*0100*/  MUFU.RCP R3, R2 ;  /* 0x0000000200037308 */ /* 0x000e300000001000 */
[----:B------:R-:W1:Y:S01]  /*0110*/  FCHK P0, R5, R2 ;  /* 0x0000000205007302 */ /* 0x000e620000000000 */
[----:B0-----:R-:W-:-:S04]  /*0120*/  FFMA R0, -R2, R3, 1 ;  /* 0x3f80000002007423 */ /* 0x001fc80000000103 */
[----:B------:R-:W-:-:S04]  /*0130*/  FFMA R0, R3, R0, R3 ;  /* 0x0000000003007223 */ /* 0x000fc80000000003 */
[----:B------:R-:W-:-:S04]  /*0140*/  FFMA R3, R5, R0, RZ ;  /* 0x0000000005037223 */ /* 0x000fc800000000ff */
[----:B------:R-:W-:-:S04]  /*0150*/  FFMA R6, -R2, R3, R5 ;  /* 0x0000000302067223 */ /* 0x000fc80000000105 */
[----:B------:R-:W-:Y:S01]  /*0160*/  FFMA R0, R0, R6, R3 ;  /* 0x0000000600007223 */ /* 0x000fe20000000003 */
[----:B-1----:R-:W-:Y:S06]  /*0170*/  @!P0 BRA `(.L_x_0) ;  /* 0x0000000000148947 */ /* 0x002fec0003800000 */
[----:B------:R-:W-:Y:S02]  /*0180*/  MOV R28, R5 ;  /* 0x00000005001c7202 */ /* 0x000fe40000000f00 */
[----:B------:R-:W-:Y:S02]  /*0190*/  MOV R27, R2 ;  /* 0x00000002001b7202 */ /* 0x000fe40000000f00 */
[----:B------:R-:W-:-:S07]  /*01a0*/  MOV R12, 0x1c0 ;  /* 0x000001c0000c7802 */ /* 0x000fce0000000f00 */
[----:B------:R-:W-:Y:S05]  /*01b0*/  CALL.REL.NOINC `($__internal_1_$__cuda_sm3x_div_rn_noftz_f32_slowpath) ;  /* 0x0000005400887944 */ /* 0x000fea0003c00000 */
[----:B------:R-:W-:-:S07]  /*01c0*/  MOV R0, R3 ;  /* 0x0000000300007202 */ /* 0x000fce0000000f00 */
.L_x_0:
[----:B------:R-:W0:Y:S01]  /*01d0*/  MUFU.RCP R6, R5 ;  /* 0x0000000500067308 */ /* 0x000e220000001000 */
[----:B------:R-:W-:Y:S01]  /*01e0*/  I2FP.F32.S32 R4, R4 ;  /* 0x0000000400047245 */ /* 0x000fe20000201400 */
[----:B------:R-:W-:Y:S04]  /*01f0*/  BSSY.RECONVERGENT B2, `(.L_x_1) ;  /* 0x000000e000027945 */ /* 0x000fe80003800200 */
[----:B------:R-:W-:-:S04]  /*0200*/  FADD R4, R4, 0.5 ;  /* 0x3f00000004047421 */ /* 0x000fc80000000000 */
[----:B------:R-:W-:-:S04]  /*0210*/  FADD R28, R4, R4 ;  /* 0x00000004041c7221 */ /* 0x000fc80000000000 */
[----:B------:R-:W1:Y:S01]  /*0220*/  FCHK P0, R28, R5 ;  /* 0x000000051c007302 */ /* 0x000e620000000000 */
[----:B0-----:R-:W-:-:S04]  /*0230*/  FFMA R3, -R5, R6, 1 ;  /* 0x3f80000005037423 */ /* 0x001fc80000000106 */
[----:B------:R-:W-:-:S04]  /*0240*/  FFMA R3, R6, R3, R6 ;  /* 0x0000000306037223 */ /* 0x000fc80000000006 */
[----:B------:R-:W-:-:S04]  /*0250*/  FFMA R4, R28, R3, RZ ;  /* 0x000000031c047223 */ /* 0x000fc800000000ff */
[----:B------:R-:W-:-:S04]  /*0260*/  FFMA R6, -R5, R4, R28 ;  /* 0x0000000405067223 */ /* 0x000fc8000000011c */
[----:B------:R-:W-:Y:S01]  /*0270*/  FFMA R4, R3, R6, R4 ;  /* 0x0000000603047223 */ /* 0x000fe20000000004 */
[----:B-1----:R-:W-:Y:S06]  /*0280*/  @!P0 BRA `(.L_x_2) ;  /* 0x0000000000108947 */ /* 0x002fec0003800000 */
[----:B------:R-:W-:Y:S01]  /*0290*/  IMAD.MOV.U32 R27, RZ, RZ, R5 ;  /* 0x000000ffff1b7224 */ /* 0x000fe200078e0005 */
[----:B------:R-:W-:-:S07]  /*02a0*/  MOV R12, 0x2c0 ;  /* 0x000002c0000c7802 */ /* 0x000fce0000000f00 */
[----:B------:R-:W-:Y:S05]  /*02b0*/  CALL.REL.NOINC `($__internal_1_$__cuda_sm3x_div_rn_noftz_f32_slowpath) ;  /* 0x0000005400487944 */ /* 0x000fea0003c00000 */
[----:B------:R-:W-:-:S07]  /*02c0*/  MOV R4, R3 ;  /* 0x0000000300047202 */ /* 0x000fce0000000f00 */
.L_x_2:
[----:B------:R-:W-:Y:S05]  /*02d0*/  BSYNC.RECONVERGENT B2 ;  /* 0x0000000000027941 */ /* 0x000fea0003800200 */
.L_x_1:
[----:B------:R-:W0:Y:S01]  /*02e0*/  MUFU.RCP R3, R2 ;  /* 0x0000000200037308 */ /* 0x000e220000001000 */
[----:B------:R-:W-:Y:S01]  /*02f0*/  I2FP.F32.U32 R7, R7 ;  /* 0x0000000700077245 */ /* 0x000fe20000201000 */
[----:B------:R-:W-:Y:S01]  /*0300*/  FADD R5, R4, -1 ;  /* 0xbf80000004057421 */ /* 0x000fe20000000000 */
[----:B------:R-:W-:Y:S03]  /*0310*/  BSSY.RECONVERGENT B2, `(.L_x_3) ;  /* 0x000000e000027945 */ /* 0x000fe60003800200 */
[----:B------:R-:W-:Y:S01]  /*0320*/  FADD R7, R7, 0.5 ;  /* 0x3f00000007077421 */ /* 0x000fe20000000000 */
[----:B------:R-:W-:-:S03]  /*0330*/  FMUL R0, R5, R0 ;  /* 0x0000000005007220 */ /* 0x000fc60000400000 */
        /* <DEDUP_REMOVED lines=9> */
[----:B------:R-:W-:-:S07]  /*03d0*/  MOV R12, 0x3f0 ;  /* 0x000003f0000c7802 */ /* 0x000fce0000000f00 */
[----:B------:R-:W-:Y:S05]  /*03e0*/  CALL.REL.NOINC `($__internal_1_$__cuda_sm3x_div_rn_noftz_f32_slowpath) ;  /* 0x0000005000fc7944 */ /* 0x000fea0003c00000 */
.L_x_4:
[----:B------:R-:W-:Y:S05]  /*03f0*/  BSYNC.RECONVERGENT B2 ;  /* 0x0000000000027941 */ /* 0x000fea0003800200 */
.L_x_3:
[----:B------:R-:W-:Y:S01]  /*0400*/  FADD R3, -R3, 1 ;  /* 0x3f80000003037421 */ /* 0x000fe20000000100 */
[-C--:B------:R-:W-:Y:S01]  /*0410*/  FFMA R4, RZ, R0.reuse, -0.19611613452434539795 ;  /* 0xbe48d2abff047423 */ /* 0x080fe20000000000 */
[----:B------:R-:W-:Y:S01]  /*0420*/  FADD R28, RZ, R0 ;  /* 0x00000000ff1c7221 */ /* 0x000fe20000000000 */
[----:B------:R-:W-:Y:S01]  /*0430*/  FFMA R2, -RZ, R0, 0.98058068752288818359 ;  /* 0x3f7b0756ff027423 */ /* 0x000fe20000000100 */
[----:B------:R-:W-:Y:S01]  /*0440*/  BSSY.RECONVERGENT B0, `(.L_x_5) ;  /* 0x0000013000007945 */ /* 0x000fe20003800200 */
[C---:B------:R-:W-:Y:S01]  /*0450*/  FFMA R4, R3.reuse, 0.98058068752288818359, R4 ;  /* 0x3f7b075603047823 */ /* 0x040fe20000000004 */
[----:B------:R-:W-:Y:S01]  /*0460*/  FFMA R28, RZ, R3, R28 ;  /* 0x00000003ff1c7223 */ /* 0x000fe2000000001c */
[----:B------:R-:W-:Y:S02]  /*0470*/  FFMA R2, R3, 0.19611613452434539795, R2 ;  /* 0x3e48d2ab03027823 */ /* 0x000fe40000000002 */
[----:B------:R-:W-:-:S04]  /*0480*/  FMUL R5, R4, R4 ;  /* 0x0000000404057220 */ /* 0x000fc80000400000 */
[----:B------:R-:W-:-:S04]  /*0490*/  FFMA R5, R28, R28, R5 ;  /* 0x0000001c1c057223 */ /* 0x000fc80000000005 */
[----:B------:R-:W-:-:S04]  /*04a0*/  FFMA R26, R2, R2, R5 ;  /* 0x00000002021a7223 */ /* 0x000fc80000000005 */
[----:B------:R0:W1:Y:S01]  /*04b0*/  MUFU.RSQ R3, R26 ;  /* 0x0000001a00037308 */ /* 0x0000620000001400 */
[----:B------:R-:W-:-:S04]  /*04c0*/  IADD3 R0, PT, PT, R26, -0xd000000, RZ ;  /* 0xf30000001a007810 */ /* 0x000fc80007ffe0ff */
[----:B------:R-:W-:-:S13]  /*04d0*/  ISETP.GT.U32.AND P0, PT, R0, 0x727fffff, PT ;  /* 0x727fffff0000780c */ /* 0x000fda0003f04070 */
[----:B01----:R-:W-:Y:S05]  /*04e0*/  @!P0 BRA `(.L_x_6) ;  /* 0x0000000000108947 */ /* 0x003fea0003800000 */
[----:B------:R-:W-:-:S07]  /*04f0*/  MOV R12, 0x510 ;  /* 0x00000510000c7802 */ /* 0x000fce0000000f00 */
[----:B------:R-:W-:Y:S05]  /*0500*/  CALL.REL.NOINC `($__internal_0_$__cuda_sm20_sqrt_rn_f32_slowpath) ;  /* 0x00000050005c7944 */ /* 0x000fea0003c00000 */
[----:B------:R-:W-:Y:S01]  /*0510*/  IMAD.MOV.U32 R5, RZ, RZ, R25 ;  /* 0x000000ffff057224 */ /* 0x000fe200078e0019 */
[----:B------:R-:W-:Y:S06]  /*0520*/  BRA `(.L_x_7) ;  /* 0x0000000000107947 */ /* 0x000fec0003800000 */
.L_x_6:
[----:B------:R-:W-:Y:S01]  /*0530*/  FMUL.FTZ R5, R26, R3 ;  /* 0x000000031a057220 */ /* 0x000fe20000410000 */
[----:B------:R-:W-:-:S03]  /*0540*/  FMUL.FTZ R3, R3, 0.5 ;  /* 0x3f00000003037820 */ /* 0x000fc60000410000 */
[----:B------:R-:W-:-:S04]  /*0550*/  FFMA R0, -R5, R5, R26 ;  /* 0x0000000505007223 */ /* 0x000fc8000000011a */
[----:B------:R-:W-:-:S07]  /*0560*/  FFMA R5, R0, R3, R5 ;  /* 0x0000000300057223 */ /* 0x000fce0000000005 */
.L_x_7:
[----:B------:R-:W-:Y:S05]  /*0570*/  BSYNC.RECONVERGENT B0 ;  /* 0x0000000000007941 */ /* 0x000fea0003800200 */
.L_x_5:
[----:B------:R-:W0:Y:S01]  /*0580*/  MUFU.RCP R0, R5 ;  /* 0x0000000500007308 */ /* 0x000e220000001000 */
[----:B------:R-:W-:Y:S07]  /*0590*/  BSSY.RECONVERGENT B2, `(.L_x_8) ;  /* 0x000000c000027945 */ /* 0x000fee0003800200 */
[----:B------:R-:W1:Y:S01]  /*05a0*/  FCHK P0, R28, R5 ;  /* 0x000000051c007302 */ /* 0x000e620000000000 */
[----:B0-----:R-:W-:-:S04]  /*05b0*/  FFMA R3, R0, -R5, 1 ;  /* 0x3f80000000037423 */ /* 0x001fc80000000805 */
[----:B------:R-:W-:-:S04]  /*05c0*/  FFMA R3, R0, R3, R0 ;  /* 0x0000000300037223 */ /* 0x000fc80000000000 */
[----:B------:R-:W-:-:S04]  /*05d0*/  FFMA R0, R28, R3, RZ ;  /* 0x000000031c007223 */ /* 0x000fc800000000ff */
[----:B------:R-:W-:-:S04]  /*05e0*/  FFMA R6, R0, -R5, R28 ;  /* 0x8000000500067223 */ /* 0x000fc8000000001c */
[----:B------:R-:W-:Y:S01]  /*05f0*/  FFMA R0, R3, R6, R0 ;  /* 0x0000000603007223 */ /* 0x000fe20000000000 */
[----:B-1----:R-:W-:Y:S06]  /*0600*/  @!P0 BRA `(.L_x_9) ;  /* 0x0000000000108947 */ /* 0x002fec0003800000 */
[----:B------:R-:W-:Y:S02]  /*0610*/  MOV R27, R5 ;  /* 0x00000005001b7202 */ /* 0x000fe40000000f00 */
[----:B------:R-:W-:-:S07]  /*0620*/  MOV R12, 0x640 ;  /* 0x00000640000c7802 */ /* 0x000fce0000000f00 */
[----:B------:R-:W-:Y:S05]  /*0630*/  CALL.REL.NOINC `($__internal_1_$__cuda_sm3x_div_rn_noftz_f32_slowpath) ;  /* 0x0000005000687944 */ /* 0x000fea0003c00000 */
[----:B------:R-:W-:-:S07]  /*0640*/  MOV R0, R3 ;  /* 0x0000000300007202 */ /* 0x000fce0000000f00 */
.L_x_9:
[----:B------:R-:W-:Y:S05]  /*0650*/  BSYNC.RECONVERGENT B2 ;  /* 0x0000000000027941 */ /* 0x000fea0003800200 */
.L_x_8:
        /* <DEDUP_REMOVED lines=9> */
[----:B------:R-:W-:Y:S01]  /*06f0*/  MOV R28, R4 ;  /* 0x00000004001c7202 */ /* 0x000fe20000000f00 */
[----:B------:R-:W-:Y:S01]  /*0700*/  IMAD.MOV.U32 R27, RZ, RZ, R5 ;  /* 0x000000ffff1b7224 */ /* 0x000fe200078e0005 */
[----:B------:R-:W-:-:S07]  /*0710*/  MOV R12, 0x730 ;  /* 0x00000730000c7802 */ /* 0x000fce0000000f00 */
[----:B------:R-:W-:Y:S05]  /*0720*/  CALL.REL.NOINC `($__internal_1_$__cuda_sm3x_div_rn_noftz_f32_slowpath) ;  /* 0x00000050002c7944 */ /* 0x000fea0003c00000 */
[----:B------:R-:W-:-:S07]  /*0730*/  MOV R10, R3 ;  /* 0x00000003000a7202 */ /* 0x000fce0000000f00 */
.L_x_11:
[----:B------:R-:W-:Y:S05]  /*0740*/  BSYNC.RECONVERGENT B2 ;  /* 0x0000000000027941 */ /* 0x000fea0003800200 */
.L_x_10:
        /* <DEDUP_REMOVED lines=10> */
[----:B------:R-:W-:Y:S02]  /*07f0*/  MOV R27, R5 ;  /* 0x00000005001b7202 */ /* 0x000fe40000000f00 */
[----:B------:R-:W-:-:S07]  /*0800*/  MOV R12, 0x820 ;  /* 0x00000820000c7802 */ /* 0x000fce0000000f00 */
[----:B------:R-:W-:Y:S05]  /*0810*/  CALL.REL.NOINC `($__internal_1_$__cuda_sm3x_div_rn_noftz_f32_slowpath) ;  /* 0x0000004c00f07944 */ /* 0x000fea0003c00000 */
[----:B------:R-:W-:-:S07]  /*0820*/  IMAD.MOV.U32 R8, RZ, RZ, R3 ;  /* 0x000000ffff087224 */ /* 0x000fce00078e0003 */
.L_x_13:
[----:B------:R-:W-:Y:S05]  /*0830*/  BSYNC.RECONVERGENT B2 ;  /* 0x0000000000027941 */ /* 0x000fea0003800200 */
.L_x_12:
[----:B------:R-:W0:Y:S01]  /*0840*/  LDC R7, c[0x0][0x390] ;  /* 0x0000e400ff077b82 */ /* 0x000e220000000800 */
[----:B------:R-:W1:Y:S01]  /*0850*/  LDCU.64 UR6, c[0x0][0x358] ;  /* 0x00006b00ff0677ac */ /* 0x000e620008000a00 */
[C---:B0-----:R-:W-:Y:S01]  /*0860*/  FMUL R2, R7.reuse, 0.63661974668502807617 ;  /* 0x3f22f98307027820 */ /* 0x041fe20000400000 */
[----:B------:R-:W-:-:S03]  /*0870*/  FSETP.GE.AND P0, PT, |R7|, 105615, PT ;  /* 0x47ce47800700780b */ /* 0x000fc60003f06200 */
[----:B------:R-:W0:Y:S02]  /*0880*/  F2I.NTZ R9, R2 ;  /* 0x0000000200097305 */ /* 0x000e240000203100 */
[----:B0-----:R-:W-:-:S05]  /*0890*/  I2FP.F32.S32 R4, R9 ;  /* 0x0000000900047245 */ /* 0x001fca0000201400 */
[----:B------:R-:W-:-:S04]  /*08a0*/  FFMA R3, R4, -1.5707962512969970703, R7 ;  /* 0xbfc90fda04037823 */ /* 0x000fc80000000007 */
[----:B------:R-:W-:-:S04]  /*08b0*/  FFMA R3, R4, -7.5497894158615963534e-08, R3 ;  /* 0xb3a2216804037823 */ /* 0x000fc80000000003 */
[----:B------:R-:W-:Y:S01]  /*08c0*/  FFMA R3, R4, -5.3903029534742383927e-15, R3 ;  /* 0xa7c234c504037823 */ /* 0x000fe20000000003 */
[----:B-1----:R-:W-:Y:S06]  /*08d0*/  @!P0 BRA `(.L_x_14) ;  /* 0x0000000400708947 */ /* 0x002fec0003800000 */
[----:B------:R-:W-:-:S13]  /*08e0*/  FSETP.NEU.AND P0, PT, |R7|, +INF , PT ;  /* 0x7f8000000700780b */ /* 0x000fda0003f0d200 */
[----:B------:R-:W-:Y:S01]  /*08f0*/  @!P0 FMUL R3, RZ, R7 ;  /* 0x00000007ff038220 */ /* 0x000fe20000400000 */
[----:B------:R-:W-:Y:S01]  /*0900*/  @!P0 MOV R9, RZ ;  /* 0x000000ff00098202 */ /* 0x000fe20000000f00 */
[----:B------:R-:W-:Y:S06]  /*0910*/  @!P0 BRA `(.L_x_14) ;  /* 0x0000000400608947 */ /* 0x000fec0003800000 */
[----:B------:R-:W-:Y:S01]  /*0920*/  SHF.L.U32 R2, R7, 0x8, RZ ;  /* 0x0000000807027819 */ /* 0x000fe200000006ff */
[----:B------:R-:W-:Y:S01]  /*0930*/  HFMA2 R21, -RZ, RZ, 0, 0 ;  /* 0x00000000ff157431 */ /* 0x000fe200000001ff */
[----:B------:R-:W-:Y:S01]  /*0940*/  CS2R R18, SRZ ;  /* 0x0000000000127805 */ /* 0x000fe2000001ff00 */
[----:B------:R-:W0:Y:S01]  /*0950*/  LDCU.64 UR8, c[0x4][URZ] ;  /* 0x01000000ff0877ac */ /* 0x000e220008000a00 */
[----:B------:R-:W-:Y:S01]  /*0960*/  LOP3.LUT R3, R2, 0x80000000, RZ, 0xfc, !PT ;  /* 0x8000000002037812 */ /* 0x000fe200078efcff */
[----:B------:R-:W-:-:S06]  /*0970*/  UMOV UR4, URZ ;  /* 0x000000ff00047c82 */ /* 0x000fcc0008000000 */
.L_x_15:
[----:B0-----:R-:W-:Y:S01]  /*0980*/  IMAD.U32 R16, RZ, RZ, UR8 ;  /* 0x00000008ff107e24 */ /* 0x001fe2000f8e00ff */
[----:B------:R-:W-:-:S05]  /*0990*/  MOV R17, UR9 ;  /* 0x0000000900117c02 */ /* 0x000fca0008000f00 */
[----:B------:R-:W2:Y:S01]  /*09a0*/  LDG.E.CONSTANT R14, desc[UR6][R16.64] ;  /* 0x00000006100e7981 */ /* 0x000ea2000c1e9900 */
[----:B------:R-:W-:Y:S01]  /*09b0*/  UIADD3 UR4, UPT, UPT, UR4, 0x1, URZ ;  /* 0x0000000104047890 */ /* 0x000fe2000fffe0ff */
[C---:B------:R-:W-:Y:S01]  /*09c0*/  ISETP.EQ.AND P0, PT, R18.reuse, RZ, PT ;  /* 0x000000ff1200720c */ /* 0x040fe20003f02270 */
[----:B------:R-:W-:Y:S01]  /*09d0*/  UIADD3 UR8, UP1, UPT, UR8, 0x4, URZ ;  /* 0x0000000408087890 */ /* 0x000fe2000ff3e0ff */
[C---:B------:R-:W-:Y:S01]  /*09e0*/  ISETP.EQ.AND P1, PT, R18.reuse, 0x4, PT ;  /* 0x000000041200780c */ /* 0x040fe20003f22270 */
[----:B------:R-:W-:Y:S01]  /*09f0*/  UISETP.NE.AND UP0, UPT, UR4, 0x6, UPT ;  /* 0x000000060400788c */ /* 0x000fe2000bf05270 */
[C---:B------:R-:W-:Y:S01]  /*0a00*/  ISETP.EQ.AND P2, PT, R18.reuse, 0x8, PT ;  /* 0x000000081200780c */ /* 0x040fe20003f42270 */
[----:B------:R-:W-:Y:S01]  /*0a10*/  UIADD3.X UR9, UPT, UPT, URZ, UR9, URZ, UP1, !UPT ;  /* 0x00000009ff097290 */ /* 0x000fe20008ffe4ff */
[C---:B------:R-:W-:Y:S02]  /*0a20*/  ISETP.EQ.AND P3, PT, R18.reuse, 0xc, PT ;  /* 0x0000000c1200780c */ /* 0x040fe40003f62270 */
[----:B------:R-:W-:-:S02]  /*0a30*/  ISETP.EQ.AND P4, PT, R18, 0x10, PT ;  /* 0x000000101200780c */ /* 0x000fc40003f82270 */
[C---:B------:R-:W-:Y:S02]  /*0a40*/  ISETP.EQ.AND P5, PT, R18.reuse, 0x14, PT ;  /* 0x000000141200780c */ /* 0x040fe40003fa2270 */
[----:B------:R-:W-:Y:S01]  /*0a50*/  IADD3 R18, PT, PT, R18, 0x4, RZ ;  /* 0x0000000412127810 */ /* 0x000fe20007ffe0ff */
[----:B--2---:R-:W-:-:S03]  /*0a60*/  IMAD.WIDE.U32 R14, R14, R3, RZ ;  /* 0x000000030e0e7225 */ /* 0x004fc600078e00ff */
[----:B------:R-:W-:-:S04]  /*0a70*/  IADD3 R9, P6, PT, R14, R19, RZ ;  /* 0x000000130e097210 */ /* 0x000fc80007fde0ff */
[----:B------:R-:W-:Y:S01]  /*0a80*/  IADD3.X R19, PT, PT, R15, R21, RZ, P6, !PT ;  /* 0x000000150f137210 */ /* 0x000fe200037fe4ff */
[--C-:B------:R-:W-:Y:S01]  /*0a90*/  @P1 IMAD.MOV.U32 R12, RZ, RZ, R9.reuse ;  /* 0x000000ffff0c1224 */ /* 0x100fe200078e0009 */
[-C--:B------:R-:W-:Y:S01]  /*0aa0*/  @P0 MOV R13, R9.reuse ;  /* 0x00000009000d0202 */ /* 0x080fe20000000f00 */
[----:B------:R-:W-:Y:S01]  /*0ab0*/  @P5 IMAD.MOV.U32 R2, RZ, RZ, R9 ;  /* 0x000000ffff025224 */ /* 0x000fe200078e0009 */
[-C--:B------:R-:W-:Y:S02]  /*0ac0*/  @P2 MOV R6, R9.reuse ;  /* 0x0000000900062202 */ /* 0x080fe40000000f00 */
[-C--:B------:R-:W-:Y:S02]  /*0ad0*/  @P3 MOV R5, R9.reuse ;  /* 0x0000000900053202 */ /* 0x080fe40000000f00 */
[----:B------:R-:W-:Y:S01]  /*0ae0*/  @P4 MOV R4, R9 ;  /* 0x0000000900044202 */ /* 0x000fe20000000f00 */
[----:B------:R-:W-:Y:S06]  /*0af0*/  BRA.U UP0, `(.L_x_15) ;  /* 0xfffffffd00a07547 */ /* 0x000fec000b83ffff */
[----:B------:R-:W-:-:S04]  /*0b00*/  SHF.R.U32.HI R3, RZ, 0x17, R7 ;  /* 0x00000017ff037819 */ /* 0x000fc80000011607 */
[C---:B------:R-:W-:Y:S02]  /*0b10*/  LOP3.LUT R9, R3.reuse, 0xe0, RZ, 0xc0, !PT ;  /* 0x000000e003097812 */ /* 0x040fe400078ec0ff */
[----:B------:R-:W-:Y:S02]  /*0b20*/  LOP3.LUT P6, RZ, R3, 0x1f, RZ, 0xc0, !PT ;  /* 0x0000001f03ff7812 */ /* 0x000fe400078cc0ff */
[----:B------:R-:W-:-:S04]  /*0b30*/  IADD3 R9, PT, PT, R9, -0x80, RZ ;  /* 0xffffff8009097810 */ /* 0x000fc80007ffe0ff */
[----:B------:R-:W-:-:S04]  /*0b40*/  SHF.R.U32.HI R9, RZ, 0x5, R9 ;  /* 0x00000005ff097819 */ /* 0x000fc80000011609 */
[----:B------:R-:W-:-:S04]  /*0b50*/  LEA R16, -R9, RZ, 0x2 ;  /* 0x000000ff09107211 */ /* 0x000fc800078e11ff */
[C---:B------:R-:W-:Y:S02]  /*0b60*/  ISETP.EQ.AND P3, PT, R16.reuse, -0x18, PT ;  /* 0xffffffe81000780c */ /* 0x040fe40003f62270 */
[C---:B------:R-:W-:Y:S02]  /*0b70*/  ISETP.EQ.AND P4, PT, R16.reuse, -0x14, PT ;  /* 0xffffffec1000780c */ /* 0x040fe40003f82270 */
[C---:B------:R-:W-:Y:S02]  /*0b80*/  ISETP.EQ.AND P2, PT, R16.reuse, -0x10, PT ;  /* 0xfffffff01000780c */ /* 0x040fe40003f42270 */
[C---:B------:R-:W-:Y:S02]  /*0b90*/  ISETP.EQ.AND P1, PT, R16.reuse, -0xc, PT ;  /* 0xfffffff41000780c */ /* 0x040fe40003f22270 */
[C---:B------:R-:W-:Y:S02]  /*0ba0*/  ISETP.EQ.AND P0, PT, R16.reuse, -0x8, PT ;  /* 0xfffffff81000780c */ /* 0x040fe40003f02270 */
[----:B------:R-:W-:-:S03]  /*0bb0*/  ISETP.EQ.AND P5, PT, R16, RZ, PT ;  /* 0x000000ff1000720c */ /* 0x000fc60003fa2270 */
[----:B------:R-:W-:Y:S01]  /*0bc0*/  @P3 IMAD.MOV.U32 R9, RZ, RZ, R13 ;  /* 0x000000ffff093224 */ /* 0x000fe200078e000d */
[C---:B------:R-:W-:Y:S02]  /*0bd0*/  ISETP.EQ.AND P3, PT, R16.reuse, -0x4, PT ;  /* 0xfffffffc1000780c */ /* 0x040fe40003f62270 */
[----:B------:R-:W-:Y:S02]  /*0be0*/  @P4 MOV R14, R13 ;  /* 0x0000000d000e4202 */ /* 0x000fe40000000f00 */
[-C--:B------:R-:W-:Y:S01]  /*0bf0*/  @P4 MOV R9, R12.reuse ;  /* 0x0000000c00094202 */ /* 0x080fe20000000f00 */
[----:B------:R-:W-:Y:S01]  /*0c00*/  @P2 IMAD.MOV.U32 R9, RZ, RZ, R6 ;  /* 0x000000ffff092224 */ /* 0x000fe200078e0006 */
[----:B------:R-:W-:Y:S02]  /*0c10*/  ISETP.EQ.AND P4, PT, R16, 0x4, PT ;  /* 0x000000041000780c */ /* 0x000fe40003f82270 */
[----:B------:R-:W-:Y:S02]  /*0c20*/  @P2 MOV R14, R12 ;  /* 0x0000000c000e2202 */ /* 0x000fe40000000f00 */
[----:B------:R-:W-:-:S02]  /*0c30*/  @P1 MOV R14, R6 ;  /* 0x00000006000e1202 */ /* 0x000fc40000000f00 */
[-C--:B------:R-:W-:Y:S01]  /*0c40*/  @P1 MOV R9, R5.reuse ;  /* 0x0000000500091202 */ /* 0x080fe20000000f00 */
[----:B------:R-:W-:Y:S01]  /*0c50*/  @P0 IMAD.MOV.U32 R9, RZ, RZ, R4 ;  /* 0x000000ffff090224 */ /* 0x000fe200078e0004 */
[----:B------:R-:W-:Y:S02]  /*0c60*/  @P0 MOV R14, R5 ;  /* 0x00000005000e0202 */ /* 0x000fe40000000f00 */
[----:B------:R-:W-:Y:S02]  /*0c70*/  @P3 MOV R14, R4 ;  /* 0x00000004000e3202 */ /* 0x000fe40000000f00 */
[-C--:B------:R-:W-:Y:S01]  /*0c80*/  @P3 MOV R9, R2.reuse ;  /* 0x0000000200093202 */ /* 0x080fe20000000f00 */
[----:B------:R-:W-:Y:S01]  /*0c90*/  @P5 IMAD.MOV.U32 R9, RZ, RZ, R19 ;  /* 0x000000ffff095224 */ /* 0x000fe200078e0013 */
[----:B------:R-:W-:Y:S02]  /*0ca0*/  @P5 MOV R14, R2 ;  /* 0x00000002000e5202 */ /* 0x000fe40000000f00 */
[----:B------:R-:W-:Y:S01]  /*0cb0*/  @P4 MOV R14, R19 ;  /* 0x00000013000e4202 */ /* 0x000fe20000000f00 */
[----:B------:R-:W-:Y:S06]  /*0cc0*/  @!P6 BRA `(.L_x_16) ;  /* 0x00000000002ce947 */ /* 0x000fec0003800000 */
[----:B------:R-:W-:Y:S02]  /*0cd0*/  @P2 MOV R15, R13 ;  /* 0x0000000d000f2202 */ /* 0x000fe40000000f00 */
[----:B------:R-:W-:Y:S01]  /*0ce0*/  @P1 MOV R15, R12 ;  /* 0x0000000c000f1202 */ /* 0x000fe20000000f00 */
[----:B------:R-:W-:Y:S01]  /*0cf0*/  @P0 IMAD.MOV.U32 R15, RZ, RZ, R6 ;  /* 0x000000ffff0f0224 */ /* 0x000fe200078e0006 */
[----:B------:R-:W-:Y:S02]  /*0d00*/  ISETP.EQ.AND P0, PT, R16, 0x8, PT ;  /* 0x000000081000780c */ /* 0x000fe40003f02270 */
[----:B------:R-:W-:Y:S02]  /*0d10*/  @P3 MOV R15, R5 ;  /* 0x00000005000f3202 */ /* 0x000fe40000000f00 */
[----:B------:R-:W-:Y:S02]  /*0d20*/  @P5 MOV R15, R4 ;  /* 0x00000004000f5202 */ /* 0x000fe40000000f00 */
[----:B------:R-:W-:-:S02]  /*0d30*/  @P4 MOV R15, R2 ;  /* 0x00000002000f4202 */ /* 0x000fc40000000f00 */
[----:B------:R-:W-:-:S04]  /*0d40*/  LOP3.LUT R3, R3, 0x1f, RZ, 0xc0, !PT ;  /* 0x0000001f03037812 */ /* 0x000fc800078ec0ff */
[----:B------:R-:W-:Y:S01]  /*0d50*/  SHF.L.W.U32.HI R9, R14, R3, R9 ;  /* 0x000000030e097219 */ /* 0x000fe20000010e09 */
[----:B------:R-:W-:-:S05]  /*0d60*/  @P0 IMAD.MOV.U32 R15, RZ, RZ, R19 ;  /* 0x000000ffff0f0224 */ /* 0x000fca00078e0013 */
[----:B------:R-:W-:-:S07]  /*0d70*/  SHF.L.W.U32.HI R14, R15, R3, R14 ;  /* 0x000000030f0e7219 */ /* 0x000fce0000010e0e */
.L_x_16:
[C---:B------:R-:W-:Y:S01]  /*0d80*/  SHF.L.W.U32.HI R18, R14.reuse, 0x2, R9 ;  /* 0x000000020e127819 */ /* 0x040fe20000010e09 */
[----:B------:R-:W-:Y:S01]  /*0d90*/  UMOV UR4, 0x54442d19 ;  /* 0x54442d1900047882 */ /* 0x000fe20000000000 */
[----:B------:R-:W-:Y:S01]  /*0da0*/  SHF.L.U32 R14, R14, 0x2, RZ ;  /* 0x000000020e0e7819 */ /* 0x000fe200000006ff */
[----:B------:R-:W-:Y:S01]  /*0db0*/  UMOV UR5, 0x3bf921fb ;  /* 0x3bf921fb00057882 */ /* 0x000fe20000000000 */
[----:B------:R-:W-:Y:S02]  /*0dc0*/  SHF.R.S32.HI R3, RZ, 0x1f, R18 ;  /* 0x0000001fff037819 */ /* 0x000fe40000011412 */
[----:B------:R-:W-:Y:S02]  /*0dd0*/  ISETP.GE.AND P0, PT, R7, RZ, PT ;  /* 0x000000ff0700720c */ /* 0x000fe40003f06270 */
[C---:B------:R-:W-:Y:S02]  /*0de0*/  LOP3.LUT R16, R3.reuse, R14, RZ, 0x3c, !PT ;  /* 0x0000000e03107212 */ /* 0x040fe400078e3cff */
[----:B------:R-:W-:-:S02]  /*0df0*/  LOP3.LUT R17, R3, R18, RZ, 0x3c, !PT ;  /* 0x0000001203117212 */ /* 0x000fc400078e3cff */
[----:B------:R-:W-:Y:S02]  /*0e00*/  SHF.R.U32.HI R9, RZ, 0x1e, R9 ;  /* 0x0000001eff097819 */ /* 0x000fe40000011609 */
[----:B------:R-:W0:Y:S01]  /*0e10*/  I2F.F64.S64 R14, R16 ;  /* 0x00000010000e7312 */ /* 0x000e220000301c00 */
[C---:B------:R-:W-:Y:S02]  /*0e20*/  LOP3.LUT R3, R18.reuse, R7, RZ, 0x3c, !PT ;  /* 0x0000000712037212 */ /* 0x040fe400078e3cff */
[----:B------:R-:W-:Y:S02]  /*0e30*/  LEA.HI R9, R18, R9, RZ, 0x1 ;  /* 0x0000000912097211 */ /* 0x000fe400078f08ff */
[----:B------:R-:W-:Y:S02]  /*0e40*/  ISETP.GE.AND P1, PT, R3, RZ, PT ;  /* 0x000000ff0300720c */ /* 0x000fe40003f26270 */
[----:B------:R-:W-:-:S04]  /*0e50*/  IADD3 R3, PT, PT, -R9, RZ, RZ ;  /* 0x000000ff09037210 */ /* 0x000fc80007ffe1ff */
[----:B------:R-:W-:Y:S01]  /*0e60*/  @!P0 MOV R9, R3 ;  /* 0x0000000300098202 */ /* 0x000fe20000000f00 */
[----:B0-----:R-:W-:-:S10]  /*0e70*/  DMUL R14, R14, UR4 ;  /* 0x000000040e0e7c28 */ /* 0x001fd40008000000 */
[----:B------:R-:W0:Y:S02]  /*0e80*/  F2F.F32.F64 R14, R14 ;  /* 0x0000000e000e7310 */ /* 0x000e240000301000 */
[----:B0-----:R-:W-:-:S07]  /*0e90*/  FSEL R3, -R14, R14, !P1 ;  /* 0x0000000e0e037208 */ /* 0x001fce0004800100 */
.L_x_14:
[----:B------:R-:W-:Y:S01]  /*0ea0*/  FMUL R15, R7, 0.69999998807907104492 ;  /* 0x3f333333070f7820 */ /* 0x000fe20000400000 */
[----:B------:R-:W-:Y:S01]  /*0eb0*/  LOP3.LUT R18, R9, 0x1, RZ, 0xc0, !PT ;  /* 0x0000000109127812 */ /* 0x000fe200078ec0ff */
[----:B------:R-:W-:Y:S02]  /*0ec0*/  IMAD.MOV.U32 R14, RZ, RZ, 0x37cbac00 ;  /* 0x37cbac00ff0e7424 */ /* 0x000fe400078e00ff */
[----:B------:R-:W-:Y:S01]  /*0ed0*/  FMUL R17, R3, R3 ;  /* 0x0000000303117220 */ /* 0x000fe20000400000 */
[----:B------:R-:W-:Y:S01]  /*0ee0*/  FMUL R16, R15, 0.63661974668502807617 ;  /* 0x3f22f9830f107820 */ /* 0x000fe20000400000 */
[----:B------:R-:W-:Y:S02]  /*0ef0*/  ISETP.NE.U32.AND P0, PT, R18, 0x1, PT ;  /* 0x000000011200780c */ /* 0x000fe40003f05070 */
[----:B------:R-:W-:Y:S01]  /*0f00*/  FFMA R18, R17, R14, -0.0013887860113754868507 ;  /* 0xbab607ed11127423 */ /* 0x000fe2000000000e */
[----:B------:R-:W-:Y:S02]  /*0f10*/  MOV R20, 0x3d2aaabb ;  /* 0x3d2aaabb00147802 */ /* 0x000fe40000000f00 */
[----:B------:R-:W0:Y:S01]  /*0f20*/  F2I.NTZ R16, R16 ;  /* 0x0000001000107305 */ /* 0x000e220000203100 */
[----:B------:R-:W-:-:S02]  /*0f30*/  MOV R19, 0x3effffff ;  /* 0x3effffff00137802 */ /* 0x000fc40000000f00 */
[----:B------:R-:W-:Y:S02]  /*0f40*/  FSEL R18, R18, -0.00019574658654164522886, !P0 ;  /* 0xb94d415312127808 */ /* 0x000fe40004000000 */
[----:B------:R-:W-:Y:S02]  /*0f50*/  FSEL R20, R20, 0.0083327032625675201416, !P0 ;  /* 0x3c0885e414147808 */ /* 0x000fe40004000000 */
[----:B------:R-:W-:Y:S02]  /*0f60*/  LOP3.LUT P1, RZ, R9, 0x2, RZ, 0xc0, !PT ;  /* 0x0000000209ff7812 */ /* 0x000fe4000782c0ff */
[----:B------:R-:W-:Y:S01]  /*0f70*/  FSEL R3, R3, 1, P0 ;  /* 0x3f80000003037808 */ /* 0x000fe20000000000 */
[----:B------:R-:W-:Y:S01]  /*0f80*/  FFMA R18, R17, R18, R20 ;  /* 0x0000001211127223 */ /* 0x000fe20000000014 */
[----:B------:R-:W-:Y:S02]  /*0f90*/  FSEL R20, -R19, -0.16666662693023681641, !P0 ;  /* 0xbe2aaaa813147808 */ /* 0x000fe40004000100 */
[----:B------:R-:W-:-:S02]  /*0fa0*/  FSETP.GE.AND P0, PT, |R15|, 105615, PT ;  /* 0x47ce47800f00780b */ /* 0x000fc40003f06200 */
[----:B0-----:R-:W-:Y:S01]  /*0fb0*/  I2FP.F32.S32 R22, R16 ;  /* 0x0000001000167245 */ /* 0x001fe20000201400 */
[C---:B------:R-:W-:Y:S01]  /*0fc0*/  FFMA R20, R17.reuse, R18, R20 ;  /* 0x0000001211147223 */ /* 0x040fe20000000014 */
[----:B------:R-:W-:-:S03]  /*0fd0*/  FFMA R18, R17, R3, RZ ;  /* 0x0000000311127223 */ /* 0x000fc600000000ff */
[----:B------:R-:W-:Y:S01]  /*0fe0*/  FFMA R9, R22, -1.5707962512969970703, R15 ;  /* 0xbfc90fda16097823 */ /* 0x000fe2000000000f */
[----:B------:R-:W-:-:S03]  /*0ff0*/  FFMA R3, R18, R20, R3 ;  /* 0x0000001412037223 */ /* 0x000fc60000000003 */
[----:B------:R-:W-:Y:S01]  /*1000*/  FFMA R9, R22, -7.5497894158615963534e-08, R9 ;  /* 0xb3a2216816097823 */ /* 0x000fe20000000009 */
[----:B------:R-:W-:-:S03]  /*1010*/  @P1 FADD R3, RZ, -R3 ;  /* 0x80000003ff031221 */ /* 0x000fc60000000000 */
[----:B------:R-:W-:Y:S01]  /*1020*/  FFMA R22, R22, -5.3903029534742383927e-15, R9 ;  /* 0xa7c234c516167823 */ /* 0x000fe20000000009 */
[----:B------:R-:W-:Y:S01]  /*1030*/  FADD R9, R3, R3 ;  /* 0x0000000303097221 */ /* 0x000fe20000000000 */
[----:B------:R-:W-:Y:S06]  /*1040*/  @!P0 BRA `(.L_x_17) ;  /* 0x0000000400748947 */ /* 0x000fec0003800000 */
[----:B------:R-:W-:-:S13]  /*1050*/  FSETP.NEU.AND P0, PT, |R15|, +INF , PT ;  /* 0x7f8000000f00780b */ /* 0x000fda0003f0d200 */
[----:B------:R-:W-:Y:S01]  /*1060*/  @!P0 FMUL R22, RZ, R15 ;  /* 0x0000000fff168220 */ /* 0x000fe20000400000 */
[----:B------:R-:W-:Y:S01]  /*1070*/  @!P0 MOV R16, RZ ;  /* 0x000000ff00108202 */ /* 0x000fe20000000f00 */
[----:B------:R-:W-:Y:S06]  /*1080*/  @!P0 BRA `(.L_x_17) ;  /* 0x0000000400648947 */ /* 0x000fec0003800000 */
[----:B------:R-:W-:Y:S02]  /*1090*/  IMAD.SHL.U32 R3, R15, 0x100, RZ ;  /* 0x000001000f037824 */ /* 0x000fe400078e00ff */
[----:B------:R-:W-:Y:S01]  /*10a0*/  HFMA2 R23, -RZ, RZ, 0, 0 ;  /* 0x00000000ff177431 */ /* 0x000fe200000001ff */
[----:B------:R-:W-:Y:S01]  /*10b0*/  CS2R R20, SRZ ;  /* 0x0000000000147805 */ /* 0x000fe2000001ff00 */
[----:B------:R-:W0:Y:S01]  /*10c0*/  LDCU.64 UR8, c[0x4][URZ] ;  /* 0x01000000ff0877ac */ /* 0x000e220008000a00 */
[----:B------:R-:W-:Y:S01]  /*10d0*/  LOP3.LUT R3, R3, 0x80000000, RZ, 0xfc, !PT ;  /* 0x8000000003037812 */ /* 0x000fe200078efcff */
[----:B------:R-:W-:-:S06]  /*10e0*/  UMOV UR4, URZ ;  /* 0x000000ff00047c82 */ /* 0x000fcc0008000000 */
.L_x_18:
[----:B0-----:R-:W-:Y:S02]  /*10f0*/  MOV R18, UR8 ;  /* 0x0000000800127c02 */ /* 0x001fe40008000f00 */
        /* <DEDUP_REMOVED lines=15> */
[-C--:B------:R-:W-:Y:S01]  /*11f0*/  @P0 MOV R13, R16.reuse ;  /* 0x00000010000d0202 */ /* 0x080fe20000000f00 */
[----:B------:R-:W-:Y:S01]  /*1200*/  IMAD.X R21, R17, 0x1, R23, P6 ;  /* 0x0000000111157824 */ /* 0x000fe200030e0617 */
        /* <DEDUP_REMOVED lines=8> */
[----:B------:R-:W-:-:S03]  /*1290*/  LOP3.LUT P6, RZ, R3, 0x1f, RZ, 0xc0, !PT ;  /* 0x0000001f03ff7812 */ /* 0x000fc600078cc0ff */
[----:B------:R-:W-:-:S05]  /*12a0*/  VIADD R16, R16, 0xffffff80 ;  /* 0xffffff8010107836 */ /* 0x000fca0000000000 */
        /* <DEDUP_REMOVED lines=8> */
[-C--:B------:R-:W-:Y:S02]  /*1330*/  @P3 MOV R16, R13.reuse ;  /* 0x0000000d00103202 */ /* 0x080fe40000000f00 */
[C---:B------:R-:W-:Y:S01]  /*1340*/  ISETP.EQ.AND P3, PT, R18.reuse, -0x4, PT ;  /* 0xfffffffc1200780c */ /* 0x040fe20003f62270 */
[----:B------:R-:W-:Y:S01]  /*1350*/  @P4 IMAD.MOV.U32 R16, RZ, RZ, R12 ;  /* 0x000000ffff104224 */ /* 0x000fe200078e000c */
[----:B------:R-:W-:Y:S02]  /*1360*/  @P4 MOV R17, R13 ;  /* 0x0000000d00114202 */ /* 0x000fe40000000f00 */
[----:B------:R-:W-:Y:S02]  /*1370*/  ISETP.EQ.AND P4, PT, R18, 0x4, PT ;  /* 0x000000041200780c */ /* 0x000fe40003f82270 */
[----:B------:R-:W-:Y:S01]  /*1380*/  @P2 MOV R16, R6 ;  /* 0x0000000600102202 */ /* 0x000fe20000000f00 */
[----:B------:R-:W-:Y:S01]  /*1390*/  @P1 IMAD.MOV.U32 R16, RZ, RZ, R5 ;  /* 0x000000ffff101224 */ /* 0x000fe200078e0005 */
[----:B------:R-:W-:-:S02]  /*13a0*/  @P0 MOV R16, R4 ;  /* 0x0000000400100202 */ /* 0x000fc40000000f00 */
[----:B------:R-:W-:Y:S02]  /*13b0*/  @P2 MOV R17, R12 ;  /* 0x0000000c00112202 */ /* 0x000fe40000000f00 */
[----:B------:R-:W-:Y:S02]  /*13c0*/  @P1 MOV R17, R6 ;  /* 0x0000000600111202 */ /* 0x000fe40000000f00 */
[----:B------:R-:W-:Y:S02]  /*13d0*/  @P3 MOV R16, R2 ;  /* 0x0000000200103202 */ /* 0x000fe40000000f00 */
[----:B------:R-:W-:Y:S02]  /*13e0*/  @P5 MOV R16, R21 ;  /* 0x0000001500105202 */ /* 0x000fe40000000f00 */
[----:B------:R-:W-:Y:S02]  /*13f0*/  @P0 MOV R17, R5 ;  /* 0x0000000500110202 */ /* 0x000fe40000000f00 */
[----:B------:R-:W-:Y:S01]  /*1400*/  @P3 MOV R17, R4 ;  /* 0x0000000400113202 */ /* 0x000fe20000000f00 */
[----:B------:R-:W-:Y:S01]  /*1410*/  @P5 IMAD.MOV.U32 R17, RZ, RZ, R2 ;  /* 0x000000ffff115224 */ /* 0x000fe200078e0002 */
[----:B------:R-:W-:-:S02]  /*1420*/  @P4 MOV R17, R21 ;  /* 0x0000001500114202 */ /* 0x000fc40000000f00 */
[----:B------:R-:W-:Y:S01]  /*1430*/  MOV R22, R16 ;  /* 0x0000001000167202 */ /* 0x000fe20000000f00 */
[----:B------:R-:W-:Y:S06]  /*1440*/  @!P6 BRA `(.L_x_19) ;  /* 0x00000000002ce947 */ /* 0x000fec0003800000 */
[----:B------:R-:W-:Y:S01]  /*1450*/  @P2 MOV R16, R13 ;  /* 0x0000000d00102202 */ /* 0x000fe20000000f00 */
[----:B------:R-:W-:Y:S01]  /*1460*/  @P1 IMAD.MOV.U32 R16, RZ, RZ, R12 ;  /* 0x000000ffff101224 */ /* 0x000fe200078e000c */
[----:B------:R-:W-:Y:S02]  /*1470*/  @P0 MOV R16, R6 ;  /* 0x0000000600100202 */ /* 0x000fe40000000f00 */
        /* <DEDUP_REMOVED lines=8> */
.L_x_19:
        /* <DEDUP_REMOVED lines=8> */
[----:B------:R-:W-:Y:S02]  /*1580*/  LOP3.LUT R15, R3, R15, RZ, 0x3c, !PT ;  /* 0x0000000f030f7212 */ /* 0x000fe400078e3cff */
[----:B------:R-:W0:Y:S02]  /*1590*/  I2F.F64.S64 R16, R20 ;  /* 0x0000001400107312 */ /* 0x000e240000301c00 */
[----:B------:R-:W-:Y:S01]  /*15a0*/  ISETP.GE.AND P1, PT, R15, RZ, PT ;  /* 0x000000ff0f00720c */ /* 0x000fe20003f26270 */
[----:B0-----:R-:W-:Y:S01]  /*15b0*/  DMUL R18, R16, UR4 ;  /* 0x0000000410127c28 */ /* 0x001fe20008000000 */
[----:B------:R-:W-:-:S04]  /*15c0*/  SHF.R.U32.HI R16, RZ, 0x1e, R22 ;  /* 0x0000001eff107819 */ /* 0x000fc80000011616 */
[----:B------:R-:W-:-:S05]  /*15d0*/  LEA.HI R16, R3, R16, RZ, 0x1 ;  /* 0x0000001003107211 */ /* 0x000fca00078f08ff */
[----:B------:R-:W0:Y:S01]  /*15e0*/  F2F.F32.F64 R18, R18 ;  /* 0x0000001200127310 */ /* 0x000e220000301000 */
[----:B------:R-:W-:-:S04]  /*15f0*/  IADD3 R3, PT, PT, -R16, RZ, RZ ;  /* 0x000000ff10037210 */ /* 0x000fc80007ffe1ff */
[----:B------:R-:W-:Y:S02]  /*1600*/  @!P0 MOV R16, R3 ;  /* 0x0000000300108202 */ /* 0x000fe40000000f00 */
[----:B0-----:R-:W-:-:S07]  /*1610*/  FSEL R22, -R18, R18, !P1 ;  /* 0x0000001212167208 */ /* 0x001fce0004800100 */
.L_x_17:
[----:B------:R-:W-:Y:S01]  /*1620*/  FMUL R15, R7, 0.5 ;  /* 0x3f000000070f7820 */ /* 0x000fe20000400000 */
[----:B------:R-:W-:Y:S01]  /*1630*/  FMUL R7, R22, R22 ;  /* 0x0000001616077220 */ /* 0x000fe20000400000 */
[C---:B------:R-:W-:Y:S02]  /*1640*/  LOP3.LUT R3, R16.reuse, 0x1, RZ, 0xc0, !PT ;  /* 0x0000000110037812 */ /* 0x040fe400078ec0ff */
[----:B------:R-:W-:Y:S01]  /*1650*/  FMUL R18, R15, 0.63661974668502807617 ;  /* 0x3f22f9830f127820 */ /* 0x000fe20000400000 */
[----:B------:R-:W-:Y:S01]  /*1660*/  FFMA R19, R7, R14, -0.0013887860113754868507 ;  /* 0xbab607ed07137423 */ /* 0x000fe2000000000e */
[----:B------:R-:W-:Y:S01]  /*1670*/  ISETP.NE.U32.AND P0, PT, R3, 0x1, PT ;  /* 0x000000010300780c */ /* 0x000fe20003f05070 */
[----:B------:R-:W-:Y:S01]  /*1680*/  VIADD R3, R16, 0x1 ;  /* 0x0000000110037836 */ /* 0x000fe20000000000 */
[----:B------:R-:W-:Y:S02]  /*1690*/  MOV R17, 0x3c0885e4 ;  /* 0x3c0885e400117802 */ /* 0x000fe40000000f00 */
[----:B------:R-:W0:Y:S01]  /*16a0*/  F2I.NTZ R18, R18 ;  /* 0x0000001200127305 */ /* 0x000e220000203100 */
[----:B------:R-:W-:-:S02]  /*16b0*/  FSEL R20, R19, -0.00019574658654164522886, P0 ;  /* 0xb94d415313147808 */ /* 0x000fc40000000000 */
[----:B------:R-:W-:Y:S02]  /*16c0*/  FSEL R24, R17, 0.041666727513074874878, !P0 ;  /* 0x3d2aaabb11187808 */ /* 0x000fe40004000000 */
[----:B------:R-:W-:Y:S02]  /*16d0*/  MOV R16, 0x3e2aaaa8 ;  /* 0x3e2aaaa800107802 */ /* 0x000fe40000000f00 */
[----:B------:R-:W-:Y:S01]  /*16e0*/  LOP3.LUT P1, RZ, R3, 0x2, RZ, 0xc0, !PT ;  /* 0x0000000203ff7812 */ /* 0x000fe2000782c0ff */
[----:B------:R-:W-:Y:S01]  /*16f0*/  FFMA R20, R7, R20, R24 ;  /* 0x0000001407147223 */ /* 0x000fe20000000018 */
[----:B------:R-:W-:Y:S02]  /*1700*/  FSEL R24, -R16, -0.4999999701976776123, !P0 ;  /* 0xbeffffff10187808 */ /* 0x000fe40004000100 */
[----:B------:R-:W-:Y:S02]  /*1710*/  FSEL R3, R22, 1, !P0 ;  /* 0x3f80000016037808 */ /* 0x000fe40004000000 */
[----:B------:R-:W-:Y:S01]  /*1720*/  FSETP.GE.AND P0, PT, |R15|, 105615, PT ;  /* 0x47ce47800f00780b */ /* 0x000fe20003f06200 */
[C---:B------:R-:W-:Y:S01]  /*1730*/  FFMA R24, R7.reuse, R20, R24 ;  /* 0x0000001407187223 */ /* 0x040fe20000000018 */
[----:B0-----:R-:W-:Y:S01]  /*1740*/  I2FP.F32.S32 R22, R18 ;  /* 0x0000001200167245 */ /* 0x001fe20000201400 */
[----:B------:R-:W-:-:S04]  /*1750*/  FFMA R20, R7, R3, RZ ;  /* 0x0000000307147223 */ /* 0x000fc800000000ff */
[----:B------:R-:W-:Y:S01]  /*1760*/  FFMA R7, R22, -1.5707962512969970703, R15 ;  /* 0xbfc90fda16077823 */ /* 0x000fe2000000000f */
[----:B------:R-:W-:Y:S01]  /*1770*/  FFMA R3, R20, R24, R3 ;  /* 0x0000001814037223 */ /* 0x000fe20000000003 */
[----:B------:R-:W-:Y:S02]  /*1780*/  MOV R20, 0x3f000000 ;  /* 0x3f00000000147802 */ /* 0x000fe40000000f00 */
[----:B------:R-:W-:Y:S01]  /*1790*/  FFMA R7, R22, -7.5497894158615963534e-08, R7 ;  /* 0xb3a2216816077823 */ /* 0x000fe20000000007 */
[----:B------:R-:W-:-:S03]  /*17a0*/  @P1 FADD R3, RZ, -R3 ;  /* 0x80000003ff031221 */ /* 0x000fc60000000000 */
[----:B------:R-:W-:Y:S01]  /*17b0*/  FFMA R22, R22, -5.3903029534742383927e-15, R7 ;  /* 0xa7c234c516167823 */ /* 0x000fe20000000007 */
[----:B------:R-:W-:Y:S01]  /*17c0*/  FFMA R7, R3, R20, 1.5 ;  /* 0x3fc0000003077423 */ /* 0x000fe20000000014 */
[----:B------:R-:W-:Y:S06]  /*17d0*/  @!P0 BRA `(.L_x_20) ;  /* 0x0000000400708947 */ /* 0x000fec0003800000 */
[----:B------:R-:W-:-:S13]  /*17e0*/  FSETP.NEU.AND P0, PT, |R15|, +INF , PT ;  /* 0x7f8000000f00780b */ /* 0x000fda0003f0d200 */
[----:B------:R-:W-:Y:S01]  /*17f0*/  @!P0 FMUL R22, RZ, R15 ;  /* 0x0000000fff168220 */ /* 0x000fe20000400000 */
[----:B------:R-:W-:Y:S01]  /*1800*/  @!P0 MOV R18, RZ ;  /* 0x000000ff00128202 */ /* 0x000fe20000000f00 */
[----:B------:R-:W-:Y:S06]  /*1810*/  @!P0 BRA `(.L_x_20) ;  /* 0x0000000400608947 */ /* 0x000fec0003800000 */
[----:B------:R-:W-:Y:S01]  /*1820*/  SHF.L.U32 R18, R15, 0x8, RZ ;  /* 0x000000080f127819 */ /* 0x000fe200000006ff */
[----:B------:R-:W-:Y:S02]  /*1830*/  HFMA2 R23, -RZ, RZ, 0, 0 ;  /* 0x00000000ff177431 */ /* 0x000fe400000001ff */
[----:B------:R-:W-:Y:S01]  /*1840*/  IMAD.MOV.U32 R3, RZ, RZ, RZ ;  /* 0x000000ffff037224 */ /* 0x000fe200078e00ff */
[----:B------:R-:W-:Y:S01]  /*1850*/  MOV R24, RZ ;  /* 0x000000ff00187202 */ /* 0x000fe20000000f00 */
[----:B------:R-:W0:Y:S01]  /*1860*/  LDCU.64 UR8, c[0x4][URZ] ;  /* 0x01000000ff0877ac */ /* 0x000e220008000a00 */
[----:B------:R-:W-:Y:S01]  /*1870*/  LOP3.LUT R22, R18, 0x80000000, RZ, 0xfc, !PT ;  /* 0x8000000012167812 */ /* 0x000fe200078efcff */
[----:B------:R-:W-:-:S06]  /*1880*/  UMOV UR4, URZ ;  /* 0x000000ff00047c82 */ /* 0x000fcc0008000000 */
.L_x_21:
        /* <DEDUP_REMOVED lines=39> */
[-C--:B------:R-:W-:Y:S02]  /*1b00*/  @P4 MOV R19, R12.reuse ;  /* 0x0000000c00134202 */ /* 0x080fe40000000f00 */
[----:B------:R-:W-:Y:S02]  /*1b10*/  ISETP.EQ.AND P4, PT, R21, 0x4, PT ;  /* 0x000000041500780c */ /* 0x000fe40003f82270 */
[----:B------:R-:W-:Y:S01]  /*1b20*/  @P2 MOV R20, R12 ;  /* 0x0000000c00142202 */ /* 0x000fe20000000f00 */
[----:B------:R-:W-:Y:S01]  /*1b30*/  @P1 IMAD.MOV.U32 R20, RZ, RZ, R6 ;  /* 0x000000ffff141224 */ /* 0x000fe200078e0006 */
[----:B------:R-:W-:-:S02]  /*1b40*/  @P2 MOV R19, R6 ;  /* 0x0000000600132202 */ /* 0x000fc40000000f00 */
[-C--:B------:R-:W-:Y:S02]  /*1b50*/  @P1 MOV R19, R5.reuse ;  /* 0x0000000500131202 */ /* 0x080fe40000000f00 */
[----:B------:R-:W-:Y:S02]  /*1b60*/  @P0 MOV R20, R5 ;  /* 0x0000000500140202 */ /* 0x000fe40000000f00 */
[-C--:B------:R-:W-:Y:S01]  /*1b70*/  @P0 MOV R19, R4.reuse ;  /* 0x0000000400130202 */ /* 0x080fe20000000f00 */
[----:B------:R-:W-:Y:S01]  /*1b80*/  @P3 IMAD.MOV.U32 R19, RZ, RZ, R2 ;  /* 0x000000ffff133224 */ /* 0x000fe200078e0002 */
[----:B------:R-:W-:Y:S02]  /*1b90*/  @P3 MOV R20, R4 ;  /* 0x0000000400143202 */ /* 0x000fe40000000f00 */
[----:B------:R-:W-:Y:S02]  /*1ba0*/  @P5 MOV R20, R2 ;  /* 0x0000000200145202 */ /* 0x000fe40000000f00 */
[----:B------:R-:W-:-:S02]  /*1bb0*/  @P5 MOV R19, R3 ;  /* 0x0000000300135202 */ /* 0x000fc40000000f00 */
[----:B------:R-:W-:Y:S01]  /*1bc0*/  @P4 MOV R20, R3 ;  /* 0x0000000300144202 */ /* 0x000fe20000000f00 */
[----:B------:R-:W-:Y:S06]  /*1bd0*/  @!P6 BRA `(.L_x_22) ;  /* 0x000000000028e947 */ /* 0x000fec0003800000 */
[----:B------:R-:W-:Y:S01]  /*1be0*/  @P1 MOV R13, R12 ;  /* 0x0000000c000d1202 */ /* 0x000fe20000000f00 */
[----:B------:R-:W-:Y:S01]  /*1bf0*/  @P0 IMAD.MOV.U32 R13, RZ, RZ, R6 ;  /* 0x000000ffff0d0224 */ /* 0x000fe200078e0006 */
[----:B------:R-:W-:Y:S02]  /*1c00*/  ISETP.EQ.AND P0, PT, R21, 0x8, PT ;  /* 0x000000081500780c */ /* 0x000fe40003f02270 */
[----:B------:R-:W-:Y:S02]  /*1c10*/  @P3 MOV R13, R5 ;  /* 0x00000005000d3202 */ /* 0x000fe40000000f00 */
[----:B------:R-:W-:Y:S02]  /*1c20*/  @P5 MOV R13, R4 ;  /* 0x00000004000d5202 */ /* 0x000fe40000000f00 */
[----:B------:R-:W-:Y:S02]  /*1c30*/  @P4 MOV R13, R2 ;  /* 0x00000002000d4202 */ /* 0x000fe40000000f00 */
[----:B------:R-:W-:-:S04]  /*1c40*/  LOP3.LUT R18, R18, 0x1f, RZ, 0xc0, !PT ;  /* 0x0000001f12127812 */ /* 0x000fc800078ec0ff */
[----:B------:R-:W-:Y:S02]  /*1c50*/  SHF.L.W.U32.HI R19, R20, R18, R19 ;  /* 0x0000001214137219 */ /* 0x000fe40000010e13 */
[----:B------:R-:W-:-:S04]  /*1c60*/  @P0 MOV R13, R3 ;  /* 0x00000003000d0202 */ /* 0x000fc80000000f00 */
[----:B------:R-:W-:-:S07]  /*1c70*/  SHF.L.W.U32.HI R20, R13, R18, R20 ;  /* 0x000000120d147219 */ /* 0x000fce0000010e14 */
.L_x_22:
[C---:B------:R-:W-:Y:S01]  /*1c80*/  SHF.L.W.U32.HI R6, R20.reuse, 0x2, R19 ;  /* 0x0000000214067819 */ /* 0x040fe20000010e13 */
[----:B------:R-:W-:Y:S01]  /*1c90*/  IMAD.SHL.U32 R4, R20, 0x4, RZ ;  /* 0x0000000414047824 */ /* 0x000fe200078e00ff */
[----:B------:R-:W-:Y:S01]  /*1ca0*/  UMOV UR4, 0x54442d19 ;  /* 0x54442d1900047882 */ /* 0x000fe20000000000 */
        /* <DEDUP_REMOVED lines=15> */
.L_x_20:
[----:B------:R-:W-:Y:S01]  /*1da0*/  FMUL R3, R22, R22 ;  /* 0x0000001616037220 */ /* 0x000fe20000400000 */
[C---:B------:R-:W-:Y:S01]  /*1db0*/  LOP3.LUT R2, R18.reuse, 0x1, RZ, 0xc0, !PT ;  /* 0x0000000112027812 */ /* 0x040fe200078ec0ff */
[----:B------:R-:W-:Y:S01]  /*1dc0*/  BSSY.RECONVERGENT B0, `(.L_x_23) ;  /* 0x000003b000007945 */ /* 0x000fe20003800200 */
[----:B------:R-:W-:Y:S01]  /*1dd0*/  IADD3 R18, PT, PT, R18, 0x1, RZ ;  /* 0x0000000112127810 */ /* 0x000fe20007ffe0ff */
[----:B------:R-:W-:Y:S01]  /*1de0*/  FFMA R14, R3, R14, -0.0013887860113754868507 ;  /* 0xbab607ed030e7423 */ /* 0x000fe2000000000e */
[----:B------:R-:W-:Y:S02]  /*1df0*/  ISETP.NE.U32.AND P0, PT, R2, 0x1, PT ;  /* 0x000000010200780c */ /* 0x000fe40003f05070 */
[----:B------:R-:W-:Y:S02]  /*1e00*/  LOP3.LUT P1, RZ, R18, 0x2, RZ, 0xc0, !PT ;  /* 0x0000000212ff7812 */ /* 0x000fe4000782c0ff */
[----:B------:R-:W-:Y:S02]  /*1e10*/  FSEL R4, R17, 0.041666727513074874878, !P0 ;  /* 0x3d2aaabb11047808 */ /* 0x000fe40004000000 */
[----:B------:R-:W-:-:S02]  /*1e20*/  FSEL R14, R14, -0.00019574658654164522886, P0 ;  /* 0xb94d41530e0e7808 */ /* 0x000fc40000000000 */
[----:B------:R-:W-:Y:S02]  /*1e30*/  FSEL R2, R22, 1, !P0 ;  /* 0x3f80000016027808 */ /* 0x000fe40004000000 */
[----:B------:R-:W-:Y:S01]  /*1e40*/  FSEL R13, -R16, -0.4999999701976776123, !P0 ;  /* 0xbeffffff100d7808 */ /* 0x000fe20004000100 */
[C---:B------:R-:W-:Y:S01]  /*1e50*/  FFMA R4, R3.reuse, R14, R4 ;  /* 0x0000000e03047223 */ /* 0x040fe20000000004 */
[----:B------:R-:W-:Y:S01]  /*1e60*/  PLOP3.LUT P0, PT, PT, PT, PT, 0x8, 0x80 ;  /* 0x000000000080781c */ /* 0x000fe20003f0e170 */
[C---:B------:R-:W-:Y:S02]  /*1e70*/  FFMA R5, R3.reuse, R2, RZ ;  /* 0x0000000203057223 */ /* 0x040fe400000000ff */
[----:B------:R-:W-:Y:S01]  /*1e80*/  FFMA R4, R3, R4, R13 ;  /* 0x0000000403047223 */ /* 0x000fe2000000000d */
[----:B------:R-:W-:-:S03]  /*1e90*/  FADD R3, RZ, -R9 ;  /* 0x80000009ff037221 */ /* 0x000fc60000000000 */
[----:B------:R-:W-:Y:S01]  /*1ea0*/  FFMA R2, R5, R4, R2 ;  /* 0x0000000405027223 */ /* 0x000fe20000000002 */
[----:B------:R-:W-:-:S03]  /*1eb0*/  FADD R5, -R7, 1 ;  /* 0x3f80000007057421 */ /* 0x000fc60000000100 */
[----:B------:R-:W-:Y:S01]  /*1ec0*/  @P1 FADD R2, RZ, -R2 ;  /* 0x80000002ff021221 */ /* 0x000fe20000000000 */
[C---:B------:R-:W-:Y:S01]  /*1ed0*/  FMUL R4, R5.reuse, R5 ;  /* 0x0000000505047220 */ /* 0x040fe20000400000 */
[----:B------:R-:W-:Y:S02]  /*1ee0*/  FMUL R13, R5, R10 ;  /* 0x0000000a050d7220 */ /* 0x000fe40000400000 */
[----:B------:R-:W-:Y:S01]  /*1ef0*/  FADD R6, R2, R2 ;  /* 0x0000000202067221 */ /* 0x000fe20000000000 */
[C---:B------:R-:W-:Y:S01]  /*1f00*/  FFMA R4, R3.reuse, R3, R4 ;  /* 0x0000000303047223 */ /* 0x040fe20000000004 */
[----:B------:R-:W-:Y:S01]  /*1f10*/  FFMA R13, R3, R0, R13 ;  /* 0x00000000030d7223 */ /* 0x000fe2000000000d */
[----:B------:R-:W-:Y:S01]  /*1f20*/  FADD R3, R10, 1 ;  /* 0x3f8000000a037421 */ /* 0x000fe20000000000 */
[----:B------:R-:W-:-:S03]  /*1f30*/  FADD R5, -R6, -5 ;  /* 0xc0a0000006057421 */ /* 0x000fc60000000100 */
[----:B------:R-:W-:Y:S01]  /*1f40*/  FMUL R3, R3, 0.5 ;  /* 0x3f00000003037820 */ /* 0x000fe20000400000 */
[C---:B------:R-:W-:Y:S01]  /*1f50*/  FFMA R4, R5.reuse, R5, R4 ;  /* 0x0000000505047223 */ /* 0x040fe20000000004 */
[----:B------:R-:W-:-:S03]  /*1f60*/  FFMA R2, R5, R8, R13 ;  /* 0x0000000805027223 */ /* 0x000fc6000000000d */
[----:B------:R-:W-:Y:S01]  /*1f70*/  FADD R5, R4, -1 ;  /* 0xbf80000004057421 */ /* 0x000fe20000000000 */
[----:B------:R-:W-:Y:S01]  /*1f80*/  FMUL R12, R2, R2 ;  /* 0x00000002020c7220 */ /* 0x000fe20000400000 */
[----:B------:R-:W-:-:S04]  /*1f90*/  FADD R4, -R3, 1 ;  /* 0x3f80000003047421 */ /* 0x000fc80000000100 */
[----:B------:R-:W-:Y:S01]  /*1fa0*/  FSETP.GEU.AND P1, PT, R12, R5, PT ;  /* 0x000000050c00720b */ /* 0x000fe20003f2e000 */
[C-C-:B------:R-:W-:Y:S01]  /*1fb0*/  FFMA R33, R3.reuse, 0.5, R4.reuse ;  /* 0x3f00000003217823 */ /* 0x140fe20000000004 */
[C-C-:B------:R-:W-:Y:S01]  /*1fc0*/  FFMA R32, R3.reuse, 0.69999998807907104492, R4.reuse ;  /* 0x3f33333303207823 */ /* 0x140fe20000000004 */
[----:B------:R-:W-:-:S10]  /*1fd0*/  FADD R31, R3, R4 ;  /* 0x00000004031f7221 */ /* 0x000fd40000000000 */
[----:B------:R-:W-:Y:S05]  /*1fe0*/  @!P1 BRA `(.L_x_24) ;  /* 0x0000000000609947 */ /* 0x000fea0003800000 */
[----:B------:R-:W-:Y:S01]  /*1ff0*/  FADD R26, -R5, R12 ;  /* 0x0000000c051a7221 */ /* 0x000fe20000000100 */
[----:B------:R-:W-:Y:S03]  /*2000*/  BSSY.RECONVERGENT B1, `(.L_x_25) ;  /* 0x000000c000017945 */ /* 0x000fe60003800200 */
[----:B------:R0:W1:Y:S01]  /*2010*/  MUFU.RSQ R3, R26 ;  /* 0x0000001a00037308 */ /* 0x0000620000001400 */
[----:B------:R-:W-:-:S04]  /*2020*/  IADD3 R4, PT, PT, R26, -0xd000000, RZ ;  /* 0xf30000001a047810 */ /* 0x000fc80007ffe0ff */
[----:B------:R-:W-:-:S13]  /*2030*/  ISETP.GT.U32.AND P0, PT, R4, 0x727fffff, PT ;  /* 0x727fffff0400780c */ /* 0x000fda0003f04070 */
[----:B01----:R-:W-:Y:S05]  /*2040*/  @!P0 BRA `(.L_x_26) ;  /* 0x00000000000c8947 */ /* 0x003fea0003800000 */
[----:B------:R-:W-:-:S07]  /*2050*/  MOV R12, 0x2070 ;  /* 0x00002070000c7802 */ /* 0x000fce0000000f00 */
[----:B------:R-:W-:Y:S05]  /*2060*/  CALL.REL.NOINC `($__internal_0_$__cuda_sm20_sqrt_rn_f32_slowpath) ;  /* 0x0000003400847944 */ /* 0x000fea0003c00000 */
[----:B------:R-:W-:Y:S05]  /*2070*/  BRA `(.L_x_27) ;  /* 0x0000000000107947 */ /* 0x000fea0003800000 */
.L_x_26:
[----:B------:R-:W-:Y:S01]  /*2080*/  FMUL.FTZ R25, R26, R3 ;  /* 0x000000031a197220 */ /* 0x000fe20000410000 */
[----:B------:R-:W-:-:S03]  /*2090*/  FMUL.FTZ R3, R3, 0.5 ;  /* 0x3f00000003037820 */ /* 0x000fc60000410000 */
[----:B------:R-:W-:-:S04]  /*20a0*/  FFMA R4, -R25, R25, R26 ;  /* 0x0000001919047223 */ /* 0x000fc8000000011a */
[----:B------:R-:W-:-:S07]  /*20b0*/  FFMA R25, R4, R3, R25 ;  /* 0x0000000304197223 */ /* 0x000fce0000000019 */
.L_x_27:
[----:B------:R-:W-:Y:S05]  /*20c0*/  BSYNC.RECONVERGENT B1 ;  /* 0x0000000000017941 */ /* 0x000fea0003800200 */
.L_x_25:
[----:B------:R-:W-:Y:S01]  /*20d0*/  FSETP.GT.AND P2, PT, R25, R2, PT ;  /* 0x000000021900720b */ /* 0x000fe20003f44000 */
[C-C-:B------:R-:W-:Y:S01]  /*20e0*/  FADD R3, -R2.reuse, -R25.reuse ;  /* 0x8000001902037221 */ /* 0x140fe20000000100 */
[C---:B------:R-:W-:Y:S02]  /*20f0*/  FADD R4, -R2.reuse, R25 ;  /* 0x0000001902047221 */ /* 0x040fe40000000100 */
[----:B------:R-:W-:-:S04]  /*2100*/  FSETP.LEU.OR P1, PT, -R2, R25, !P2 ;  /* 0x000000190200720b */ /* 0x000fc8000572b500 */
[----:B------:R-:W-:-:S09]  /*2110*/  FSETP.GT.OR P3, PT, -R2, R25, !P1 ;  /* 0x000000190200720b */ /* 0x000fd20004f64500 */
[----:B------:R-:W-:Y:S02]  /*2120*/  @!P1 FMNMX R5, R3, R4, PT ;  /* 0x0000000403059209 */ /* 0x000fe40003800000 */
[----:B------:R-:W-:Y:S02]  /*2130*/  @!P1 PLOP3.LUT P0, PT, PT, PT, PT, 0x80, 0x8 ;  /* 0x000000000008981c */ /* 0x000fe40003f0f070 */
[----:B------:R-:W-:Y:S02]  /*2140*/  @!P3 FSEL R3, R4, R3, P2 ;  /* 0x000000030403b208 */ /* 0x000fe40001000000 */
[----:B------:R-:W-:-:S03]  /*2150*/  @P1 FSETP.GT.OR P0, PT, -R2, R25, P2 ;  /* 0x000000190200120b */ /* 0x000fc60001704500 */
[----:B------:R-:W-:-:S10]  /*2160*/  @P1 IMAD.MOV.U32 R5, RZ, RZ, R3 ;  /* 0x000000ffff051224 */ /* 0x000fd400078e0003 */
.L_x_24:
[----:B------:R-:W-:Y:S05]  /*2170*/  BSYNC.RECONVERGENT B0 ;  /* 0x0000000000007941 */ /* 0x000fea0003800200 */
.L_x_23:
[----:B------:R-:W-:Y:S01]  /*2180*/  FSETP.GEU.OR P0, PT, R5, 1.00000000000000000000e+10, !P0 ;  /* 0x501502f90500780b */ /* 0x000fe2000470e400 */
[----:B------:R-:W-:Y:S01]  /*2190*/  BSSY.RECONVERGENT B2, `(.L_x_28) ;  /* 0x000004b000027945 */ /* 0x000fe20003800200 */
[----:B------:R-:W-:Y:S01]  /*21a0*/  HFMA2 R13, -RZ, RZ, 0, 0 ;  /* 0x00000000ff0d7431 */ /* 0x000fe200000001ff */
[----:B------:R-:W-:Y:S02]  /*21b0*/  PRMT R30, RZ, 0x7610, R30 ;  /* 0x00007610ff1e7816 */ /* 0x000fe4000000001e */
[----:B------:R-:W-:-:S08]  /*21c0*/  MOV R4, 0x501502f9 ;  /* 0x501502f900047802 */ /* 0x000fd00000000f00 */
[----:B------:R-:W-:Y:S05]  /*21d0*/  @P0 BRA `(.L_x_29) ;  /* 0x0000000400180947 */ /* 0x000fea0003800000 */
[C---:B------:R-:W-:Y:S01]  /*21e0*/  FFMA R14, R5.reuse, R10, 1 ;  /* 0x3f800000050e7423 */ /* 0x040fe2000000000a */
[C---:B------:R-:W-:Y:S01]  /*21f0*/  FFMA R2, R5.reuse, R0, RZ ;  /* 0x0000000005027223 */ /* 0x040fe200000000ff */
[----:B------:R-:W-:Y:S01]  /*2200*/  FFMA R15, R5, R8, -5 ;  /* 0xc0a00000050f7423 */ /* 0x000fe20000000008 */
[----:B------:R-:W-:Y:S01]  /*2210*/  BSSY.RECONVERGENT B0, `(.L_x_30) ;  /* 0x0000013000007945 */ /* 0x000fe20003800200 */
[----:B------:R-:W-:Y:S01]  /*2220*/  FADD R18, -R7, R14 ;  /* 0x0000000e07127221 */ /* 0x000fe20000000100 */
[----:B------:R-:W-:Y:S01]  /*2230*/  FADD R28, -R9, R2 ;  /* 0x00000002091c7221 */ /* 0x000fe20000000100 */
[----:B------:R-:W-:Y:S02]  /*2240*/  FADD R4, -R6, R15 ;  /* 0x0000000f06047221 */ /* 0x000fe40000000100 */
        /* <DEDUP_REMOVED lines=9> */
[----:B------:R-:W-:Y:S01]  /*22e0*/  MOV R13, R25 ;  /* 0x00000019000d7202 */ /* 0x000fe20000000f00 */
[----:B------:R-:W-:Y:S06]  /*22f0*/  BRA `(.L_x_32) ;  /* 0x0000000000107947 */ /* 0x000fec0003800000 */
.L_x_31:
[----:B------:R-:W-:Y:S01]  /*2300*/  FMUL.FTZ R13, R26, R3 ;  /* 0x000000031a0d7220 */ /* 0x000fe20000410000 */
[----:B------:R-:W-:-:S03]  /*2310*/  FMUL.FTZ R3, R3, 0.5 ;  /* 0x3f00000003037820 */ /* 0x000fc60000410000 */
[----:B------:R-:W-:-:S04]  /*2320*/  FFMA R12, -R13, R13, R26 ;  /* 0x0000000d0d0c7223 */ /* 0x000fc8000000011a */
[----:B------:R-:W-:-:S07]  /*2330*/  FFMA R13, R12, R3, R13 ;  /* 0x000000030c0d7223 */ /* 0x000fce000000000d */
.L_x_32:
[----:B------:R-:W-:Y:S05]  /*2340*/  BSYNC.RECONVERGENT B0 ;  /* 0x0000000000007941 */ /* 0x000fea0003800200 */
.L_x_30:
        /* <DEDUP_REMOVED lines=9> */
[----:B------:R-:W-:Y:S01]  /*23e0*/  IMAD.MOV.U32 R27, RZ, RZ, R13 ;  /* 0x000000ffff1b7224 */ /* 0x000fe200078e000d */
[----:B------:R-:W-:-:S07]  /*23f0*/  MOV R12, 0x2410 ;  /* 0x00002410000c7802 */ /* 0x000fce0000000f00 */
[----:B------:R-:W-:Y:S05]  /*2400*/  CALL.REL.NOINC `($__internal_1_$__cuda_sm3x_div_rn_noftz_f32_slowpath) ;  /* 0x0000003000f47944 */ /* 0x000fea0003c00000 */
[----:B------:R-:W-:-:S07]  /*2410*/  MOV R16, R3 ;  /* 0x0000000300107202 */ /* 0x000fce0000000f00 */
.L_x_34:
[----:B------:R-:W-:Y:S05]  /*2420*/  BSYNC.RECONVERGENT B3 ;  /* 0x0000000000037941 */ /* 0x000fea0003800200 */
.L_x_33:
        /* <DEDUP_REMOVED lines=13> */
.L_x_36:
[----:B------:R-:W-:Y:S05]  /*2500*/  BSYNC.RECONVERGENT B3 ;  /* 0x0000000000037941 */ /* 0x000fea0003800200 */
.L_x_35:
[----:B------:R-:W0:Y:S01]  /*2510*/  MUFU.RCP R12, R13 ;  /* 0x0000000d000c7308 */ /* 0x000e220000001000 */
[----:B------:R-:W-:Y:S07]  /*2520*/  BSSY.RECONVERGENT B3, `(.L_x_37) ;  /* 0x000000e000037945 */ /* 0x000fee0003800200 */
[----:B------:R-:W1:Y:S01]  /*2530*/  FCHK P0, R4, R13 ;  /* 0x0000000d04007302 */ /* 0x000e620000000000 */
[----:B0-----:R-:W-:-:S04]  /*2540*/  FFMA R17, R12, -R13, 1 ;  /* 0x3f8000000c117423 */ /* 0x001fc8000000080d */
[----:B------:R-:W-:Y:S01]  /*2550*/  FFMA R18, R12, R17, R12 ;  /* 0x000000110c127223 */ /* 0x000fe2000000000c */
[----:B------:R-:W-:-:S03]  /*2560*/  MOV R17, R3 ;  /* 0x0000000300117202 */ /* 0x000fc60000000f00 */
[----:B------:R-:W-:-:S04]  /*2570*/  FFMA R19, R4, R18, RZ ;  /* 0x0000001204137223 */ /* 0x000fc800000000ff */
[----:B------:R-:W-:-:S04]  /*2580*/  FFMA R12, R19, -R13, R4 ;  /* 0x8000000d130c7223 */ /* 0x000fc80000000004 */
[----:B------:R-:W-:Y:S01]  /*2590*/  FFMA R18, R18, R12, R19 ;  /* 0x0000000c12127223 */ /* 0x000fe20000000013 */
[----:B-1----:R-:W-:Y:S06]  /*25a0*/  @!P0 BRA `(.L_x_38) ;  /* 0x0000000000148947 */ /* 0x002fec0003800000 */
[----:B------:R-:W-:Y:S01]  /*25b0*/  IMAD.MOV.U32 R28, RZ, RZ, R4 ;  /* 0x000000ffff1c7224 */ /* 0x000fe200078e0004 */
[----:B------:R-:W-:Y:S02]  /*25c0*/  MOV R27, R13 ;  /* 0x0000000d001b7202 */ /* 0x000fe40000000f00 */
[----:B------:R-:W-:-:S07]  /*25d0*/  MOV R12, 0x25f0 ;  /* 0x000025f0000c7802 */ /* 0x000fce0000000f00 */
[----:B------:R-:W-:Y:S05]  /*25e0*/  CALL.REL.NOINC `($__internal_1_$__cuda_sm3x_div_rn_noftz_f32_slowpath) ;  /* 0x00000030007c7944 */ /* 0x000fea0003c00000 */
[----:B------:R-:W-:-:S07]  /*25f0*/  MOV R18, R3 ;  /* 0x0000000300127202 */ /* 0x000fce0000000f00 */
.L_x_38:
[----:B------:R-:W-:Y:S05]  /*2600*/  BSYNC.RECONVERGENT B3 ;  /* 0x0000000000037941 */ /* 0x000fea0003800200 */
.L_x_37:
[----:B------:R-:W-:Y:S01]  /*2610*/  HFMA2 R30, -RZ, RZ, 0, 5.9604644775390625e-08 ;  /* 0x00000001ff1e7431 */ /* 0x000fe200000001ff */
[----:B------:R-:W-:Y:S01]  /*2620*/  MOV R13, 0x42000000 ;  /* 0x42000000000d7802 */ /* 0x000fe20000000f00 */
[----:B------:R-:W-:-:S07]  /*2630*/  IMAD.MOV.U32 R4, RZ, RZ, R5 ;  /* 0x000000ffff047224 */ /* 0x000fce00078e0005 */
.L_x_29:
[----:B------:R-:W-:Y:S05]  /*2640*/  BSYNC.RECONVERGENT B2 ;  /* 0x0000000000027941 */ /* 0x000fea0003800200 */
.L_x_28:
[----:B------:R-:W-:Y:S01]  /*2650*/  FMUL R3, R10, 0.30000001192092895508 ;  /* 0x3e99999a0a037820 */ /* 0x000fe20000400000 */
[----:B------:R-:W-:Y:S01]  /*2660*/  BSSY.RECONVERGENT B0, `(.L_x_39) ;  /* 0x0000021000007945 */ /* 0x000fe20003800200 */
[----:B------:R-:W-:Y:S02]  /*2670*/  PLOP3.LUT P0, PT, PT, PT, PT, 0x8, 0x80 ;  /* 0x000000000080781c */ /* 0x000fe40003f0e170 */
[----:B------:R-:W-:-:S04]  /*2680*/  FFMA R3, R0, 1.5, R3 ;  /* 0x3fc0000000037823 */ /* 0x000fc80000000003 */
[----:B------:R-:W-:-:S04]  /*2690*/  FFMA R19, R8, -6, R3 ;  /* 0xc0c0000008137823 */ /* 0x000fc80000000003 */
[----:B------:R-:W-:-:S05]  /*26a0*/  FMUL R3, R19, R19 ;  /* 0x0000001313037220 */ /* 0x000fca0000400000 */
[----:B------:R-:W-:-:S13]  /*26b0*/  FSETP.GEU.AND P1, PT, R3, 37.84999847412109375, PT ;  /* 0x421766660300780b */ /* 0x000fda0003f2e000 */
[----:B------:R-:W-:Y:S05]  /*26c0*/  @!P1 BRA `(.L_x_40) ;  /* 0x0000000000689947 */ /* 0x000fea0003800000 */
[----:B------:R-:W-:Y:S01]  /*26d0*/  FADD R26, R3, -37.84999847412109375 ;  /* 0xc2176666031a7421 */ /* 0x000fe20000000000 */
[----:B------:R-:W-:Y:S03]  /*26e0*/  BSSY.RECONVERGENT B1, `(.L_x_41) ;  /* 0x000000d000017945 */ /* 0x000fe60003800200 */
        /* <DEDUP_REMOVED lines=8> */
.L_x_42:
[----:B------:R-:W-:Y:S01]  /*2770*/  FMUL.FTZ R12, R26, R3 ;  /* 0x000000031a0c7220 */ /* 0x000fe20000410000 */
[----:B------:R-:W-:-:S03]  /*2780*/  FMUL.FTZ R20, R3, 0.5 ;  /* 0x3f00000003147820 */ /* 0x000fc60000410000 */
[----:B------:R-:W-:-:S04]  /*2790*/  FFMA R3, -R12, R12, R26 ;  /* 0x0000000c0c037223 */ /* 0x000fc8000000011a */
[----:B------:R-:W-:-:S07]  /*27a0*/  FFMA R12, R3, R20, R12 ;  /* 0x00000014030c7223 */ /* 0x000fce000000000c */
.L_x_43:
[----:B------:R-:W-:Y:S05]  /*27b0*/  BSYNC.RECONVERGENT B1 ;  /* 0x0000000000017941 */ /* 0x000fea0003800200 */
.L_x_41:
[----:B------:R-:W-:Y:S01]  /*27c0*/  FSETP.GT.AND P3, PT, R12, R19, PT ;  /* 0x000000130c00720b */ /* 0x000fe20003f64000 */
[C-C-:B------:R-:W-:Y:S01]  /*27d0*/  FADD R3, -R19.reuse, -R12.reuse ;  /* 0x8000000c13037221 */ /* 0x140fe20000000100 */
[C---:B------:R-:W-:Y:S02]  /*27e0*/  FADD R20, -R19.reuse, R12 ;  /* 0x0000000c13147221 */ /* 0x040fe40000000100 */
[----:B------:R-:W-:-:S04]  /*27f0*/  FSETP.LEU.OR P1, PT, -R19, R12, !P3 ;  /* 0x0000000c1300720b */ /* 0x000fc80005f2b500 */
[----:B------:R-:W-:-:S09]  /*2800*/  FSETP.GT.OR P4, PT, -R19, R12, !P1 ;  /* 0x0000000c1300720b */ /* 0x000fd20004f84500 */
[----:B------:R-:W-:Y:S02]  /*2810*/  @!P1 FMNMX R5, R3, R20, PT ;  /* 0x0000001403059209 */ /* 0x000fe40003800000 */
[----:B------:R-:W-:Y:S02]  /*2820*/  @P1 FSETP.GT.AND P2, PT, -R19, R12, PT ;  /* 0x0000000c1300120b */ /* 0x000fe40003f44100 */
[----:B------:R-:W-:Y:S02]  /*2830*/  @!P4 FSEL R3, R20, R5, P3 ;  /* 0x000000051403c208 */ /* 0x000fe40001800000 */
[----:B------:R-:W-:Y:S02]  /*2840*/  @!P1 PLOP3.LUT P0, PT, PT, PT, PT, 0x80, 0x8 ;  /* 0x000000000008981c */ /* 0x000fe40003f0f070 */
[----:B------:R-:W-:Y:S02]  /*2850*/  @P1 FSETP.GT.OR P0, PT, R12, R19, P2 ;  /* 0x000000130c00120b */ /* 0x000fe40001704400 */
[----:B------:R-:W-:-:S11]  /*2860*/  @P1 MOV R5, R3 ;  /* 0x0000000300051202 */ /* 0x000fd60000000f00 */
.L_x_40:
[----:B------:R-:W-:Y:S05]  /*2870*/  BSYNC.RECONVERGENT B0 ;  /* 0x0000000000007941 */ /* 0x000fea0003800200 */
.L_x_39:
[----:B------:R-:W-:Y:S01]  /*2880*/  FSETP.GEU.OR P0, PT, R5, R4, !P0 ;  /* 0x000000040500720b */ /* 0x000fe2000470e400 */
[----:B------:R-:W-:Y:S01]  /*2890*/  BSSY.RECONVERGENT B2, `(.L_x_44) ;  /* 0x000004c000027945 */ /* 0x000fe20003800200 */
[----:B------:R-:W-:Y:S02]  /*28a0*/  HFMA2 R19, -RZ, RZ, 1.849609375, 1638 ;  /* 0x3f666666ff137431 */ /* 0x000fe400000001ff */
[----:B------:R-:W-:-:S09]  /*28b0*/  IMAD.MOV.U32 R20, RZ, RZ, 0x3e4ccccd ;  /* 0x3e4ccccdff147424 */ /* 0x000fd200078e00ff */
[----:B------:R-:W-:Y:S05]  /*28c0*/  @P0 BRA `(.L_x_45) ;  /* 0x0000000400200947 */ /* 0x000fea0003800000 */
[C---:B------:R-:W-:Y:S01]  /*28d0*/  FFMA R14, R5.reuse, R10, 1 ;  /* 0x3f800000050e7423 */ /* 0x040fe2000000000a */
[C---:B------:R-:W-:Y:S01]  /*28e0*/  FFMA R2, R5.reuse, R0, RZ ;  /* 0x0000000005027223 */ /* 0x040fe200000000ff */
[----:B------:R-:W-:Y:S01]  /*28f0*/  FFMA R15, R5, R8, -5 ;  /* 0xc0a00000050f7423 */ /* 0x000fe20000000008 */
[----:B------:R-:W-:Y:S01]  /*2900*/  BSSY.RECONVERGENT B0, `(.L_x_46) ;  /* 0x0000013000007945 */ /* 0x000fe20003800200 */
[----:B------:R-:W-:Y:S01]  /*2910*/  FADD R18, R14, -0.69999998807907104492 ;  /* 0xbf3333330e127421 */ /* 0x000fe20000000000 */
[----:B------:R-:W-:Y:S01]  /*2920*/  FADD R28, R2, 1.5 ;  /* 0x3fc00000021c7421 */ /* 0x000fe20000000000 */
[----:B------:R-:W-:Y:S02]  /*2930*/  FADD R4, R15, -1 ;  /* 0xbf8000000f047421 */ /* 0x000fe40000000000 */
        /* <DEDUP_REMOVED lines=11> */
.L_x_47:
[----:B------:R-:W-:Y:S01]  /*29f0*/  FMUL.FTZ R13, R26, R3 ;  /* 0x000000031a0d7220 */ /* 0x000fe20000410000 */
[----:B------:R-:W-:-:S03]  /*2a00*/  FMUL.FTZ R3, R3, 0.5 ;  /* 0x3f00000003037820 */ /* 0x000fc60000410000 */
[----:B------:R-:W-:-:S04]  /*2a10*/  FFMA R12, -R13, R13, R26 ;  /* 0x0000000d0d0c7223 */ /* 0x000fc8000000011a */
[----:B------:R-:W-:-:S07]  /*2a20*/  FFMA R13, R12, R3, R13 ;  /* 0x000000030c0d7223 */ /* 0x000fce000000000d */
.L_x_48:
[----:B------:R-:W-:Y:S05]  /*2a30*/  BSYNC.RECONVERGENT B0 ;  /* 0x0000000000007941 */ /* 0x000fea0003800200 */
.L_x_46:
        /* <DEDUP_REMOVED lines=13> */
.L_x_50:
[----:B------:R-:W-:Y:S05]  /*2b10*/  BSYNC.RECONVERGENT B3 ;  /* 0x0000000000037941 */ /* 0x000fea0003800200 */
.L_x_49:
        /* <DEDUP_REMOVED lines=13> */
.L_x_52:
[----:B------:R-:W-:Y:S05]  /*2bf0*/  BSYNC.RECONVERGENT B3 ;  /* 0x0000000000037941 */ /* 0x000fea0003800200 */
.L_x_51:
        /* <DEDUP_REMOVED lines=15> */
.L_x_54:
[----:B------:R-:W-:Y:S05]  /*2cf0*/  BSYNC.RECONVERGENT B3 ;  /* 0x0000000000037941 */ /* 0x000fea0003800200 */
.L_x_53:
[----:B------:R-:W-:Y:S01]  /*2d00*/  HFMA2 R30, -RZ, RZ, 0, 5.9604644775390625e-08 ;  /* 0x00000001ff1e7431 */ /* 0x000fe200000001ff */
[----:B------:R-:W-:Y:S01]  /*2d10*/  MOV R13, 0x42800000 ;  /* 0x42800000000d7802 */ /* 0x000fe20000000f00 */
[----:B------:R-:W-:Y:S01]  /*2d20*/  HFMA2 R19, -RZ, RZ, 1.57421875, -19.203125 ;  /* 0x3e4ccccdff137431 */ /* 0x000fe200000001ff */
[----:B------:R-:W-:Y:S01]  /*2d30*/  MOV R20, 0x3f666666 ;  /* 0x3f66666600147802 */ /* 0x000fe20000000f00 */
[----:B------:R-:W-:-:S07]  /*2d40*/  IMAD.MOV.U32 R4, RZ, RZ, R5 ;  /* 0x000000ffff047224 */ /* 0x000fce00078e0005 */
.L_x_45:
[----:B------:R-:W-:Y:S05]  /*2d50*/  BSYNC.RECONVERGENT B2 ;  /* 0x0000000000027941 */ /* 0x000fea0003800200 */
.L_x_44:
[----:B------:R-:W-:Y:S01]  /*2d60*/  FMUL R29, RZ, R0 ;  /* 0x00000000ff1d7220 */ /* 0x000fe20000400000 */
[----:B------:R-:W-:Y:S01]  /*2d70*/  BSSY.RECONVERGENT B0, `(.L_x_55) ;  /* 0x0000021000007945 */ /* 0x000fe20003800200 */
[----:B------:R-:W-:Y:S02]  /*2d80*/  PLOP3.LUT P0, PT, PT, PT, PT, 0x8, 0x80 ;  /* 0x000000000080781c */ /* 0x000fe40003f0e170 */
[----:B------:R-:W-:-:S04]  /*2d90*/  FFMA R21, R10, 0.60000002384185791016, R29 ;  /* 0x3f19999a0a157823 */ /* 0x000fc8000000001d */
[----:B------:R-:W-:-:S04]  /*2da0*/  FFMA R21, R8, -8, R21 ;  /* 0xc100000008157823 */ /* 0x000fc80000000015 */
[----:B------:R-:W-:-:S05]  /*2db0*/  FMUL R3, R21, R21 ;  /* 0x0000001515037220 */ /* 0x000fca0000400000 */
[----:B------:R-:W-:-:S13]  /*2dc0*/  FSETP.GEU.AND P1, PT, R3, 64.1999969482421875, PT ;  /* 0x428066660300780b */ /* 0x000fda0003f2e000 */
[----:B------:R-:W-:Y:S05]  /*2dd0*/  @!P1 BRA `(.L_x_56) ;  /* 0x0000000000689947 */ /* 0x000fea0003800000 */
[----:B------:R-:W-:Y:S01]  /*2de0*/  FADD R26, R3, -64.1999969482421875 ;  /* 0xc2806666031a7421 */ /* 0x000fe20000000000 */
        /* <DEDUP_REMOVED lines=9> */
.L_x_58:
[----:B------:R-:W-:Y:S01]  /*2e80*/  FMUL.FTZ R12, R26, R3 ;  /* 0x000000031a0c7220 */ /* 0x000fe20000410000 */
[----:B------:R-:W-:-:S03]  /*2e90*/  FMUL.FTZ R22, R3, 0.5 ;  /* 0x3f00000003167820 */ /* 0x000fc60000410000 */
[----:B------:R-:W-:-:S04]  /*2ea0*/  FFMA R3, -R12, R12, R26 ;  /* 0x0000000c0c037223 */ /* 0x000fc8000000011a */
[----:B------:R-:W-:-:S07]  /*2eb0*/  FFMA R12, R3, R22, R12 ;  /* 0x00000016030c7223 */ /* 0x000fce000000000c */
.L_x_59:
[----:B------:R-:W-:Y:S05]  /*2ec0*/  BSYNC.RECONVERGENT B1 ;  /* 0x0000000000017941 */ /* 0x000fea0003800200 */
.L_x_57:
        /* <DEDUP_REMOVED lines=11> */
.L_x_56:
[----:B------:R-:W-:Y:S05]  /*2f80*/  BSYNC.RECONVERGENT B0 ;  /* 0x0000000000007941 */ /* 0x000fea0003800200 */
.L_x_55:
[----:B------:R-:W-:Y:S01]  /*2f90*/  FSETP.GEU.OR P0, PT, R5, R4, !P0 ;  /* 0x000000040500720b */ /* 0x000fe2000470e400 */
[----:B------:R-:W-:Y:S01]  /*2fa0*/  BSSY.RECONVERGENT B2, `(.L_x_60) ;  /* 0x000004c000027945 */ /* 0x000fe20003800200 */
[----:B------:R-:W-:-:S11]  /*2fb0*/  HFMA2 R21, -RZ, RZ, 1.57421875, -19.203125 ;  /* 0x3e4ccccdff157431 */ /* 0x000fd600000001ff */
[----:B------:R-:W-:Y:S05]  /*2fc0*/  @P0 BRA `(.L_x_61) ;  /* 0x0000000400240947 */ /* 0x000fea0003800000 */
[C---:B------:R-:W-:Y:S01]  /*2fd0*/  FFMA R14, R5.reuse, R10, 1 ;  /* 0x3f800000050e7423 */ /* 0x040fe2000000000a */
[C---:B------:R-:W-:Y:S01]  /*2fe0*/  FFMA R2, R5.reuse, R0, RZ ;  /* 0x0000000005027223 */ /* 0x040fe200000000ff */
[----:B------:R-:W-:Y:S01]  /*2ff0*/  FFMA R15, R5, R8, -5 ;  /* 0xc0a00000050f7423 */ /* 0x000fe20000000008 */
[----:B------:R-:W-:Y:S01]  /*3000*/  BSSY.RECONVERGENT B0, `(.L_x_62) ;  /* 0x0000012000007945 */ /* 0x000fe20003800200 */
[----:B------:R-:W-:Y:S02]  /*3010*/  FADD R18, R14, -0.40000000596046447754 ;  /* 0xbecccccd0e127421 */ /* 0x000fe40000000000 */
[----:B------:R-:W-:Y:S02]  /*3020*/  FADD R4, R15, -3 ;  /* 0xc04000000f047421 */ /* 0x000fe40000000000 */
[----:B------:R-:W-:-:S04]  /*3030*/  FMUL R3, R18, R18 ;  /* 0x0000001212037220 */ /* 0x000fc80000400000 */
[----:B------:R-:W-:-:S04]  /*3040*/  FFMA R3, R2, R2, R3 ;  /* 0x0000000202037223 */ /* 0x000fc80000000003 */
[----:B------:R-:W-:-:S04]  /*3050*/  FFMA R26, R4, R4, R3 ;  /* 0x00000004041a7223 */ /* 0x000fc80000000003 */
[----:B------:R-:W-:Y:S01]  /*3060*/  VIADD R12, R26, 0xf3000000 ;  /* 0xf30000001a0c7836 */ /* 0x000fe20000000000 */
[----:B------:R0:W1:Y:S04]  /*3070*/  MUFU.RSQ R3, R26 ;  /* 0x0000001a00037308 */ /* 0x0000680000001400 */
[----:B------:R-:W-:-:S13]  /*3080*/  ISETP.GT.U32.AND P0, PT, R12, 0x727fffff, PT ;  /* 0x727fffff0c00780c */ /* 0x000fda0003f04070 */
[----:B01----:R-:W-:Y:S05]  /*3090*/  @!P0 BRA `(.L_x_63) ;  /* 0x0000000000108947 */ /* 0x003fea0003800000 */
[----:B------:R-:W-:-:S07]  /*30a0*/  MOV R12, 0x30c0 ;  /* 0x000030c0000c7802 */ /* 0x000fce0000000f00 */
[----:B------:R-:W-:Y:S05]  /*30b0*/  CALL.REL.NOINC `($__internal_0_$__cuda_sm20_sqrt_rn_f32_slowpath) ;  /* 0x0000002400707944 */ /* 0x000fea0003c00000 */
[----:B------:R-:W-:Y:S01]  /*30c0*/  MOV R13, R25 ;  /* 0x00000019000d7202 */ /* 0x000fe20000000f00 */
[----:B------:R-:W-:Y:S06]  /*30d0*/  BRA `(.L_x_64) ;  /* 0x0000000000107947 */ /* 0x000fec0003800000 */
.L_x_63:
[----:B------:R-:W-:Y:S01]  /*30e0*/  FMUL.FTZ R13, R26, R3 ;  /* 0x000000031a0d7220 */ /* 0x000fe20000410000 */
[----:B------:R-:W-:-:S03]  /*30f0*/  FMUL.FTZ R3, R3, 0.5 ;  /* 0x3f00000003037820 */ /* 0x000fc60000410000 */
[----:B------:R-:W-:-:S04]  /*3100*/  FFMA R12, -R13, R13, R26 ;  /* 0x0000000d0d0c7223 */ /* 0x000fc8000000011a */
[----:B------:R-:W-:-:S07]  /*3110*/  FFMA R13, R12, R3, R13 ;  /* 0x000000030c0d7223 */ /* 0x000fce000000000d */
.L_x_64:
[----:B------:R-:W-:Y:S05]  /*3120*/  BSYNC.RECONVERGENT B0 ;  /* 0x0000000000007941 */ /* 0x000fea0003800200 */
.L_x_62:
        /* <DEDUP_REMOVED lines=13> */
[----:B------:R-:W-:-:S07]  /*3200*/  MOV R16, R3 ;  /* 0x0000000300107202 */ /* 0x000fce0000000f00 */
.L_x_66:
[----:B------:R-:W-:Y:S05]  /*3210*/  BSYNC.RECONVERGENT B3 ;  /* 0x0000000000037941 */ /* 0x000fea0003800200 */
.L_x_65:
        /* <DEDUP_REMOVED lines=13> */
.L_x_68:
[----:B------:R-:W-:Y:S05]  /*32f0*/  BSYNC.RECONVERGENT B3 ;  /* 0x0000000000037941 */ /* 0x000fea0003800200 */
.L_x_67:
        /* <DEDUP_REMOVED lines=15> */
.L_x_70:
[----:B------:R-:W-:Y:S05]  /*33f0*/  BSYNC.RECONVERGENT B3 ;  /* 0x0000000000037941 */ /* 0x000fea0003800200 */
.L_x_69:
[----:B------:R-:W-:Y:S01]  /*3400*/  HFMA2 R30, -RZ, RZ, 0, 5.9604644775390625e-08 ;  /* 0x00000001ff1e7431 */ /* 0x000fe200000001ff */
[----:B------:R-:W-:Y:S01]  /*3410*/  MOV R13, 0x41800000 ;  /* 0x41800000000d7802 */ /* 0x000fe20000000f00 */
[----:B------:R-:W-:Y:S01]  /*3420*/  HFMA2 R21, -RZ, RZ, 1.82421875, -19.203125 ;  /* 0x3f4ccccdff157431 */ /* 0x000fe200000001ff */
[----:B------:R-:W-:Y:S01]  /*3430*/  MOV R20, 0x3e99999a ;  /* 0x3e99999a00147802 */ /* 0x000fe20000000f00 */
[----:B------:R-:W-:Y:S01]  /*3440*/  IMAD.MOV.U32 R19, RZ, RZ, 0x3e99999a ;  /* 0x3e99999aff137424 */ /* 0x000fe200078e00ff */
[----:B------:R-:W-:-:S07]  /*3450*/  MOV R4, R5 ;  /* 0x0000000500047202 */ /* 0x000fce0000000f00 */
.L_x_61:
[----:B------:R-:W-:Y:S05]  /*3460*/  BSYNC.RECONVERGENT B2 ;  /* 0x0000000000027941 */ /* 0x000fea0003800200 */
.L_x_60:
[----:B------:R-:W-:Y:S01]  /*3470*/  FADD R29, R29, R10 ;  /* 0x0000000a1d1d7221 */ /* 0x000fe20000000000 */
[----:B------:R-:W-:Y:S01]  /*3480*/  BSSY.RECONVERGENT B2, `(.L_x_71) ;  /* 0x0000016000027945 */ /* 0x000fe20003800200 */
[----:B------:R-:W-:Y:S02]  /*3490*/  PLOP3.LUT P0, PT, PT, PT, PT, 0x8, 0x80 ;  /* 0x000000000080781c */ /* 0x000fe40003f0e170 */
[----:B------:R-:W-:-:S05]  /*34a0*/  FFMA R27, RZ, R8, R29 ;  /* 0x00000008ff1b7223 */ /* 0x000fca000000001d */
[----:B------:R-:W-:-:S13]  /*34b0*/  FSETP.GEU.AND P1, PT, |R27|, 9.9999999747524270788e-07, PT ;  /* 0x358637bd1b00780b */ /* 0x000fda0003f2e200 */
[----:B------:R-:W-:Y:S05]  /*34c0*/  @!P1 BRA `(.L_x_72) ;  /* 0x0000000000449947 */ /* 0x000fea0003800000 */
[----:B------:R-:W0:Y:S01]  /*34d0*/  MUFU.RCP R3, R27 ;  /* 0x0000001b00037308 */ /* 0x000e220000001000 */
[----:B------:R-:W-:Y:S01]  /*34e0*/  UMOV UR4, 0x3f800000 ;  /* 0x3f80000000047882 */ /* 0x000fe20000000000 */
[----:B------:R-:W-:Y:S01]  /*34f0*/  BSSY.RECONVERGENT B3, `(.L_x_73) ;  /* 0x000000d000037945 */ /* 0x000fe20003800200 */
[----:B------:R-:W-:-:S05]  /*3500*/  MOV R22, UR4 ;  /* 0x0000000400167c02 */ /* 0x000fca0008000f00 */
[----:B------:R-:W1:Y:S01]  /*3510*/  FCHK P0, -R22, R27 ;  /* 0x0000001b16007302 */ /* 0x000e620000000100 */
[----:B0-----:R-:W-:-:S04]  /*3520*/  FFMA R12, -R27, R3, 1 ;  /* 0x3f8000001b0c7423 */ /* 0x001fc80000000103 */
[----:B------:R-:W-:-:S04]  /*3530*/  FFMA R3, R3, R12, R3 ;  /* 0x0000000c03037223 */ /* 0x000fc80000000003 */
[----:B------:R-:W-:-:S04]  /*3540*/  FFMA R12, R3, -1, RZ ;  /* 0xbf800000030c7823 */ /* 0x000fc800000000ff */
[----:B------:R-:W-:-:S04]  /*3550*/  FFMA R5, -R27, R12, -1 ;  /* 0xbf8000001b057423 */ /* 0x000fc8000000010c */
[----:B------:R-:W-:Y:S01]  /*3560*/  FFMA R5, R3, R5, R12 ;  /* 0x0000000503057223 */ /* 0x000fe2000000000c */
[----:B-1----:R-:W-:Y:S06]  /*3570*/  @!P0 BRA `(.L_x_74) ;  /* 0x0000000000108947 */ /* 0x002fec0003800000 */
[----:B------:R-:W-:Y:S01]  /*3580*/  HFMA2 R28, -RZ, RZ, -1.875, 0 ;  /* 0xbf800000ff1c7431 */ /* 0x000fe200000001ff */
[----:B------:R-:W-:-:S07]  /*3590*/  MOV R12, 0x35b0 ;  /* 0x000035b0000c7802 */ /* 0x000fce0000000f00 */
[----:B------:R-:W-:Y:S05]  /*35a0*/  CALL.REL.NOINC `($__internal_1_$__cuda_sm3x_div_rn_noftz_f32_slowpath) ;  /* 0x00000020008c7944 */ /* 0x000fea0003c00000 */
[----:B------:R-:W-:-:S07]  /*35b0*/  MOV R5, R3 ;  /* 0x0000000300057202 */ /* 0x000fce0000000f00 */
.L_x_74:
[----:B------:R-:W-:Y:S05]  /*35c0*/  BSYNC.RECONVERGENT B3 ;  /* 0x0000000000037941 */ /* 0x000fea0003800200 */
.L_x_73:
[----:B------:R-:W-:-:S13]  /*35d0*/  FSETP.GT.AND P0, PT, R5, RZ, PT ;  /* 0x000000ff0500720b */ /* 0x000fda0003f04000 */
.L_x_72:
[----:B------:R-:W-:Y:S05]  /*35e0*/  BSYNC.RECONVERGENT B2 ;  /* 0x0000000000027941 */ /* 0x000fea0003800200 */
.L_x_71:
[----:B------:R-:W-:Y:S01]  /*35f0*/  FSETP.GEU.OR P0, PT, R5, R4, !P0 ;  /* 0x000000040500720b */ /* 0x000fe2000470e400 */
[----:B------:R-:W-:Y:S04]  /*3600*/  BSSY.RECONVERGENT B3, `(.L_x_75) ;  /* 0x0000124000037945 */ /* 0x000fe80003800200 */
[----:B------:R-:W-:Y:S08]  /*3610*/  BSSY.RELIABLE B2, `(.L_x_76) ;  /* 0x0000017000027945 */ /* 0x000ff00003800100 */
[----:B------:R-:W-:Y:S05]  /*3620*/  @P0 BRA `(.L_x_77) ;  /* 0x0000000000440947 */ /* 0x000fea0003800000 */
[C---:B------:R-:W-:Y:S01]  /*3630*/  FFMA R2, R5.reuse, R0, RZ ;  /* 0x0000000005027223 */ /* 0x040fe200000000ff */
[C---:B------:R-:W-:Y:S01]  /*3640*/  FFMA R15, R5.reuse, R8, -5 ;  /* 0xc0a00000050f7423 */ /* 0x040fe20000000008 */
[----:B------:R-:W-:Y:S02]  /*3650*/  HFMA2 R19, -RZ, RZ, 1.6494140625, -0.002735137939453125 ;  /* 0x3e99999aff137431 */ /* 0x000fe400000001ff */
[----:B------:R-:W-:Y:S01]  /*3660*/  FFMA R14, R5, R10, 1 ;  /* 0x3f800000050e7423 */ /* 0x000fe2000000000a */
[----:B------:R-:W-:Y:S01]  /*3670*/  F2I.FLOOR.NTZ R3, R2 ;  /* 0x0000000200037305 */ /* 0x000fe20000207100 */
[----:B------:R-:W-:Y:S01]  /*3680*/  HFMA2 R16, -RZ, RZ, 0, 0 ;  /* 0x00000000ff107431 */ /* 0x000fe200000001ff */
[----:B------:R-:W-:Y:S01]  /*3690*/  MOV R17, 0x3f800000 ;  /* 0x3f80000000117802 */ /* 0x000fe20000000f00 */
[----:B------:R-:W-:Y:S01]  /*36a0*/  IMAD.MOV.U32 R18, RZ, RZ, RZ ;  /* 0x000000ffff127224 */ /* 0x000fe200078e00ff */
[----:B------:R-:W-:-:S04]  /*36b0*/  MOV R13, 0x40800000 ;  /* 0x40800000000d7802 */ /* 0x000fc80000000f00 */
[----:B------:R-:W0:Y:S02]  /*36c0*/  F2I.FLOOR.NTZ R4, R15 ;  /* 0x0000000f00047305 */ /* 0x000e240000207100 */
[----:B0-----:R-:W-:-:S05]  /*36d0*/  IMAD.IADD R3, R3, 0x1, R4 ;  /* 0x0000000103037824 */ /* 0x001fca00078e0204 */
[----:B------:R-:W-:-:S04]  /*36e0*/  LOP3.LUT R3, R3, 0x1, RZ, 0xc0, !PT ;  /* 0x0000000103037812 */ /* 0x000fc800078ec0ff */
[----:B------:R-:W-:-:S04]  /*36f0*/  ISETP.NE.U32.AND P0, PT, R3, 0x1, PT ;  /* 0x000000010300780c */ /* 0x000fc80003f05070 */
[----:B------:R-:W-:-:S04]  /*3700*/  FSEL R19, R19, 0.80000001192092895508, P0 ;  /* 0x3f4ccccd13137808 */ /* 0x000fc80000000000 */
[-C--:B------:R-:W-:Y:S02]  /*3710*/  MOV R21, R19.reuse ;  /* 0x0000001300157202 */ /* 0x080fe40000000f00 */
[----:B------:R-:W-:Y:S01]  /*3720*/  MOV R20, R19 ;  /* 0x0000001300147202 */ /* 0x000fe20000000f00 */
[----:B------:R-:W-:Y:S06]  /*3730*/  BRA `(.L_x_78) ;  /* 0x0000000000107947 */ /* 0x000fec0003800000 */
.L_x_77:
[----:B------:R-:W-:-:S04]  /*3740*/  PRMT R3, R30, 0x9910, RZ ;  /* 0x000099101e037816 */ /* 0x000fc800000000ff */
[----:B------:R-:W-:-:S13]  /*3750*/  ISETP.NE.AND P0, PT, R3, RZ, PT ;  /* 0x000000ff0300720c */ /* 0x000fda0003f05270 */
[----:B------:R-:W-:Y:S05]  /*3760*/  @!P0 BREAK.RELIABLE B2 ;  /* 0x0000000000028942 */ /* 0x000fea0003800100 */
[----:B------:R-:W-:Y:S05]  /*3770*/  @!P0 BRA `(.L_x_79) ;  /* 0x0000001000308947 */ /* 0x000fea0003800000 */
.L_x_78:
[----:B------:R-:W-:Y:S05]  /*3780*/  BSYNC.RELIABLE B2 ;  /* 0x0000000000027941 */ /* 0x000fea0003800100 */
.L_x_76:
[----:B------:R-:W-:Y:S01]  /*3790*/  FADD R4, -R14, 10 ;  /* 0x412000000e047421 */ /* 0x000fe20000000100 */
[----:B------:R-:W-:Y:S01]  /*37a0*/  FADD R28, -R2, 5 ;  /* 0x40a00000021c7421 */ /* 0x000fe20000000100 */
[----:B------:R-:W-:Y:S01]  /*37b0*/  FADD R5, -R15, -5 ;  /* 0xc0a000000f057421 */ /* 0x000fe20000000100 */
[----:B------:R-:W-:Y:S01]  /*37c0*/  BSSY.RECONVERGENT B0, `(.L_x_80) ;  /* 0x0000010000007945 */ /* 0x000fe20003800200 */
        /* <DEDUP_REMOVED lines=11> */
.L_x_81:
[----:B------:R-:W-:Y:S01]  /*3880*/  FMUL.FTZ R29, R26, R3 ;  /* 0x000000031a1d7220 */ /* 0x000fe20000410000 */
[----:B------:R-:W-:-:S03]  /*3890*/  FMUL.FTZ R3, R3, 0.5 ;  /* 0x3f00000003037820 */ /* 0x000fc60000410000 */
[----:B------:R-:W-:-:S04]  /*38a0*/  FFMA R12, -R29, R29, R26 ;  /* 0x0000001d1d0c7223 */ /* 0x000fc8000000011a */
[----:B------:R-:W-:-:S07]  /*38b0*/  FFMA R29, R12, R3, R29 ;  /* 0x000000030c1d7223 */ /* 0x000fce000000001d */
.L_x_82:
[----:B------:R-:W-:Y:S05]  /*38c0*/  BSYNC.RECONVERGENT B0 ;  /* 0x0000000000007941 */ /* 0x000fea0003800200 */
.L_x_80:
        /* <DEDUP_REMOVED lines=13> */
.L_x_84:
[----:B------:R-:W-:Y:S05]  /*39a0*/  BSYNC.RECONVERGENT B4 ;  /* 0x0000000000047941 */ /* 0x000fea0003800200 */
.L_x_83:
        /* <DEDUP_REMOVED lines=14> */
.L_x_86:
[----:B------:R-:W-:Y:S05]  /*3a90*/  BSYNC.RECONVERGENT B4 ;  /* 0x0000000000047941 */ /* 0x000fea0003800200 */
.L_x_85:
        /* <DEDUP_REMOVED lines=14> */
.L_x_88:
[----:B------:R-:W-:Y:S05]  /*3b80*/  BSYNC.RECONVERGENT B4 ;  /* 0x0000000000047941 */ /* 0x000fea0003800200 */
.L_x_87:
[----:B------:R-:W-:Y:S01]  /*3b90*/  FADD R7, -R7, R14 ;  /* 0x0000000e07077221 */ /* 0x000fe20000000100 */
[----:B------:R-:W-:Y:S01]  /*3ba0*/  FADD R4, -R9, R2 ;  /* 0x0000000209047221 */ /* 0x000fe20000000100 */
[----:B------:R-:W-:Y:S01]  /*3bb0*/  FADD R6, -R6, R15 ;  /* 0x0000000f06067221 */ /* 0x000fe20000000100 */
[----:B------:R-:W-:Y:S01]  /*3bc0*/  BSSY.RECONVERGENT B0, `(.L_x_89) ;  /* 0x0000061000007945 */ /* 0x000fe20003800200 */
[C---:B------:R-:W-:Y:S01]  /*3bd0*/  FMUL R3, R7.reuse, R7 ;  /* 0x0000000707037220 */ /* 0x040fe20000400000 */
[----:B------:R-:W-:Y:S02]  /*3be0*/  FMUL R12, R7, R30 ;  /* 0x0000001e070c7220 */ /* 0x000fe40000400000 */
[----:B------:R-:W-:Y:S01]  /*3bf0*/  BSSY.RELIABLE B1, `(.L_x_90) ;  /* 0x000001c000017945 */ /* 0x000fe20003800100 */
[C---:B------:R-:W-:Y:S01]  /*3c00*/  FFMA R3, R4.reuse, R4, R3 ;  /* 0x0000000404037223 */ /* 0x040fe20000000003 */
[----:B------:R-:W-:-:S03]  /*3c10*/  FFMA R4, R4, R31, R12 ;  /* 0x0000001f04047223 */ /* 0x000fc6000000000c */
[C---:B------:R-:W-:Y:S01]  /*3c20*/  FFMA R3, R6.reuse, R6, R3 ;  /* 0x0000000606037223 */ /* 0x040fe20000000003 */
[----:B------:R-:W-:-:S03]  /*3c30*/  FFMA R4, R6, R27, R4 ;  /* 0x0000001b06047223 */ /* 0x000fc60000000004 */
[----:B------:R-:W-:Y:S01]  /*3c40*/  FADD R3, R3, -1 ;  /* 0xbf80000003037421 */ /* 0x000fe20000000000 */
[----:B------:R-:W-:-:S05]  /*3c50*/  FMUL R6, R4, R4 ;  /* 0x0000000404067220 */ /* 0x000fca0000400000 */
[----:B------:R-:W-:-:S13]  /*3c60*/  FSETP.GEU.AND P0, PT, R6, R3, PT ;  /* 0x000000030600720b */ /* 0x000fda0003f0e000 */
        /* <DEDUP_REMOVED lines=10> */
.L_x_93:
[----:B------:R-:W-:Y:S01]  /*3d10*/  FMUL.FTZ R25, R26, R3 ;  /* 0x000000031a197220 */ /* 0x000fe20000410000 */
[----:B------:R-:W-:-:S03]  /*3d20*/  FMUL.FTZ R3, R3, 0.5 ;  /* 0x3f00000003037820 */ /* 0x000fc60000410000 */
[----:B------:R-:W-:-:S04]  /*3d30*/  FFMA R6, -R25, R25, R26 ;  /* 0x0000001919067223 */ /* 0x000fc8000000011a */
[----:B------:R-:W-:-:S07]  /*3d40*/  FFMA R25, R6, R3, R25 ;  /* 0x0000000306197223 */ /* 0x000fce0000000019 */
.L_x_94:
[----:B------:R-:W-:Y:S05]  /*3d50*/  BSYNC.RECONVERGENT B4 ;  /* 0x0000000000047941 */ /* 0x000fea0003800200 */
.L_x_92:
[CC--:B------:R-:W-:Y:S02]  /*3d60*/  FSETP.GT.AND P1, PT, R25.reuse, R4.reuse, PT ;  /* 0x000000041900720b */ /* 0x0c0fe40003f24000 */
[----:B------:R-:W-:Y:S02]  /*3d70*/  PLOP3.LUT P0, PT, PT, PT, PT, 0x80, 0x8 ;  /* 0x000000000008781c */ /* 0x000fe40003f0f070 */
[----:B------:R-:W-:-:S13]  /*3d80*/  FSETP.LT.OR P1, PT, R25, -R4, P1 ;  /* 0x800000041900720b */ /* 0x000fda0000f21400 */
[----:B------:R-:W-:Y:S05]  /*3d90*/  @P1 BREAK.RELIABLE B1 ;  /* 0x0000000000011942 */ /* 0x000fea0003800100 */
[----:B------:R-:W-:Y:S05]  /*3da0*/  @P1 BRA `(.L_x_95) ;  /* 0x0000000400081947 */ /* 0x000fea0003800000 */
.L_x_91:
[----:B------:R-:W-:Y:S05]  /*3db0*/  BSYNC.RELIABLE B1 ;  /* 0x0000000000017941 */ /* 0x000fea0003800100 */
.L_x_90:
[----:B------:R-:W-:Y:S01]  /*3dc0*/  FADD R3, R14, -0.69999998807907104492 ;  /* 0xbf3333330e037421 */ /* 0x000fe20000000000 */
[----:B------:R-:W-:Y:S01]  /*3dd0*/  FADD R4, R2, 1.5 ;  /* 0x3fc0000002047421 */ /* 0x000fe20000000000 */
[----:B------:R-:W-:Y:S01]  /*3de0*/  FADD R6, R15, -1 ;  /* 0xbf8000000f067421 */ /* 0x000fe20000000000 */
[----:B------:R-:W-:Y:S01]  /*3df0*/  BSSY.RELIABLE B1, `(.L_x_96) ;  /* 0x000001e000017945 */ /* 0x000fe20003800100 */
[C---:B------:R-:W-:Y:S01]  /*3e00*/  FMUL R5, R3.reuse, R3 ;  /* 0x0000000303057220 */ /* 0x040fe20000400000 */
[----:B------:R-:W-:-:S03]  /*3e10*/  FMUL R12, R3, R30 ;  /* 0x0000001e030c7220 */ /* 0x000fc60000400000 */
[C---:B------:R-:W-:Y:S01]  /*3e20*/  FFMA R5, R4.reuse, R4, R5 ;  /* 0x0000000404057223 */ /* 0x040fe20000000005 */
[----:B------:R-:W-:-:S03]  /*3e30*/  FFMA R4, R4, R31, R12 ;  /* 0x0000001f04047223 */ /* 0x000fc6000000000c */
[C---:B------:R-:W-:Y:S01]  /*3e40*/  FFMA R5, R6.reuse, R6, R5 ;  /* 0x0000000606057223 */ /* 0x040fe20000000005 */
[----:B------:R-:W-:-:S03]  /*3e50*/  FFMA R4, R6, R27, R4 ;  /* 0x0000001b06047223 */ /* 0x000fc60000000004 */
[----:B------:R-:W-:Y:S01]  /*3e60*/  FADD R5, R5, -0.48999997973442077637 ;  /* 0xbefae14705057421 */ /* 0x000fe20000000000 */
        /* <DEDUP_REMOVED lines=12> */
.L_x_99:
[----:B------:R-:W-:Y:S01]  /*3f30*/  FMUL.FTZ R25, R26, R3 ;  /* 0x000000031a197220 */ /* 0x000fe20000410000 */
[----:B------:R-:W-:-:S03]  /*3f40*/  FMUL.FTZ R3, R3, 0.5 ;  /* 0x3f00000003037820 */ /* 0x000fc60000410000 */
[----:B------:R-:W-:-:S04]  /*3f50*/  FFMA R6, -R25, R25, R26 ;  /* 0x0000001919067223 */ /* 0x000fc8000000011a */
[----:B------:R-:W-:-:S07]  /*3f60*/  FFMA R25, R6, R3, R25 ;  /* 0x0000000306197223 */ /* 0x000fce0000000019 */
.L_x_100:
[----:B------:R-:W-:Y:S05]  /*3f70*/  BSYNC.RECONVERGENT B4 ;  /* 0x0000000000047941 */ /* 0x000fea0003800200 */
.L_x_98:
[CC--:B------:R-:W-:Y:S02]  /*3f80*/  FSETP.GT.AND P1, PT, R25.reuse, R4.reuse, PT ;  /* 0x000000041900720b */ /* 0x0c0fe40003f24000 */
[----:B------:R-:W-:Y:S02]  /*3f90*/  PLOP3.LUT P0, PT, PT, PT, PT, 0x80, 0x8 ;  /* 0x000000000008781c */ /* 0x000fe40003f0f070 */
[----:B------:R-:W-:-:S13]  /*3fa0*/  FSETP.LT.OR P1, PT, R25, -R4, P1 ;  /* 0x800000041900720b */ /* 0x000fda0000f21400 */
[----:B------:R-:W-:Y:S05]  /*3fb0*/  @P1 BREAK.RELIABLE B1 ;  /* 0x0000000000011942 */ /* 0x000fea0003800100 */
[----:B------:R-:W-:Y:S05]  /*3fc0*/  @P1 BRA `(.L_x_95) ;  /* 0x0000000000801947 */ /* 0x000fea0003800000 */
.L_x_97:
[----:B------:R-:W-:Y:S05]  /*3fd0*/  BSYNC.RELIABLE B1 ;  /* 0x0000000000017941 */ /* 0x000fea0003800100 */
.L_x_96:
[----:B------:R-:W-:Y:S01]  /*3fe0*/  FADD R3, R14, -0.40000000596046447754 ;  /* 0xbecccccd0e037421 */ /* 0x000fe20000000000 */
[----:B------:R-:W-:Y:S01]  /*3ff0*/  FADD R4, R15, -3 ;  /* 0xc04000000f047421 */ /* 0x000fe20000000000 */
[----:B------:R-:W-:Y:S02]  /*4000*/  PLOP3.LUT P0, PT, PT, PT, PT, 0x8, 0x80 ;  /* 0x000000000080781c */ /* 0x000fe40003f0e170 */
[C---:B------:R-:W-:Y:S01]  /*4010*/  FMUL R5, R3.reuse, R3 ;  /* 0x0000000303057220 */ /* 0x040fe20000400000 */
[----:B------:R-:W-:-:S03]  /*4020*/  FMUL R6, R3, R30 ;  /* 0x0000001e03067220 */ /* 0x000fc60000400000 */
[-C--:B------:R-:W-:Y:S01]  /*4030*/  FFMA R5, R2, R2.reuse, R5 ;  /* 0x0000000202057223 */ /* 0x080fe20000000005 */
[----:B------:R-:W-:-:S03]  /*4040*/  FFMA R2, R31, R2, R6 ;  /* 0x000000021f027223 */ /* 0x000fc60000000006 */
[C---:B------:R-:W-:Y:S01]  /*4050*/  FFMA R5, R4.reuse, R4, R5 ;  /* 0x0000000404057223 */ /* 0x040fe20000000005 */
[----:B------:R-:W-:-:S03]  /*4060*/  FFMA R2, R4, R27, R2 ;  /* 0x0000001b04027223 */ /* 0x000fc60000000002 */
[----:B------:R-:W-:Y:S01]  /*4070*/  FADD R5, R5, -0.16000001132488250732 ;  /* 0xbe23d70b05057421 */ /* 0x000fe20000000000 */
[----:B------:R-:W-:-:S05]  /*4080*/  FMUL R4, R2, R2 ;  /* 0x0000000202047220 */ /* 0x000fca0000400000 */
[----:B------:R-:W-:-:S13]  /*4090*/  FSETP.GEU.AND P1, PT, R4, R5, PT ;  /* 0x000000050400720b */ /* 0x000fda0003f2e000 */
[----:B------:R-:W-:Y:S05]  /*40a0*/  @!P1 BRA `(.L_x_95) ;  /* 0x0000000000489947 */ /* 0x000fea0003800000 */
[----:B------:R-:W-:Y:S01]  /*40b0*/  FADD R26, -R5, R4 ;  /* 0x00000004051a7221 */ /* 0x000fe20000000100 */
[----:B------:R-:W-:Y:S03]  /*40c0*/  BSSY.RECONVERGENT B1, `(.L_x_101) ;  /* 0x000000c000017945 */ /* 0x000fe60003800200 */
[----:B------:R-:W-:Y:S01]  /*40d0*/  VIADD R4, R26, 0xf3000000 ;  /* 0xf30000001a047836 */ /* 0x000fe20000000000 */
[----:B------:R0:W1:Y:S04]  /*40e0*/  MUFU.RSQ R3, R26 ;  /* 0x0000001a00037308 */ /* 0x0000680000001400 */
[----:B------:R-:W-:-:S13]  /*40f0*/  ISETP.GT.U32.AND P0, PT, R4, 0x727fffff, PT ;  /* 0x727fffff0400780c */ /* 0x000fda0003f04070 */
[----:B01----:R-:W-:Y:S05]  /*4100*/  @!P0 BRA `(.L_x_102) ;  /* 0x00000000000c8947 */ /* 0x003fea0003800000 */
[----:B------:R-:W-:-:S07]  /*4110*/  MOV R12, 0x4130 ;  /* 0x00004130000c7802 */ /* 0x000fce0000000f00 */
[----:B------:R-:W-:Y:S05]  /*4120*/  CALL.REL.NOINC `($__internal_0_$__cuda_sm20_sqrt_rn_f32_slowpath) ;  /* 0x0000001400547944 */ /* 0x000fea0003c00000 */
[----:B------:R-:W-:Y:S05]  /*4130*/  BRA `(.L_x_103) ;  /* 0x0000000000107947 */ /* 0x000fea0003800000 */
.L_x_102:
[----:B------:R-:W-:Y:S01]  /*4140*/  FMUL.FTZ R25, R26, R3 ;  /* 0x000000031a197220 */ /* 0x000fe20000410000 */
[----:B------:R-:W-:-:S03]  /*4150*/  FMUL.FTZ R3, R3, 0.5 ;  /* 0x3f00000003037820 */ /* 0x000fc60000410000 */
[----:B------:R-:W-:-:S04]  /*4160*/  FFMA R4, -R25, R25, R26 ;  /* 0x0000001919047223 */ /* 0x000fc8000000011a */
[----:B------:R-:W-:-:S07]  /*4170*/  FFMA R25, R4, R3, R25 ;  /* 0x0000000304197223 */ /* 0x000fce0000000019 */
.L_x_103:
[----:B------:R-:W-:Y:S05]  /*4180*/  BSYNC.RECONVERGENT B1 ;  /* 0x0000000000017941 */ /* 0x000fea0003800200 */
.L_x_101:
[----:B------:R-:W-:Y:S02]  /*4190*/  FSETP.GEU.AND P1, PT, R25, -R2, PT ;  /* 0x800000021900720b */ /* 0x000fe40003f2e000 */
[----:B------:R-:W-:-:S11]  /*41a0*/  PLOP3.LUT P0, PT, PT, PT, PT, 0x80, 0x8 ;  /* 0x000000000008781c */ /* 0x000fd60003f0f070 */
[----:B------:R-:W-:Y:S05]  /*41b0*/  @!P1 BRA `(.L_x_95) ;  /* 0x0000000000049947 */ /* 0x000fea0003800000 */
[----:B------:R-:W-:-:S13]  /*41c0*/  FSETP.GT.AND P0, PT, R25, R2, PT ;  /* 0x000000021900720b */ /* 0x000fda0003f04000 */
.L_x_95:
[----:B------:R-:W-:Y:S05]  /*41d0*/  BSYNC.RECONVERGENT B0 ;  /* 0x0000000000007941 */ /* 0x000fea0003800200 */
.L_x_89:
[----:B------:R-:W-:Y:S01]  /*41e0*/  FMUL R3, R31, R16 ;  /* 0x000000101f037220 */ /* 0x000fe20000400000 */
[----:B------:R-:W-:Y:S03]  /*41f0*/  BSSY.RECONVERGENT B0, `(.L_x_104) ;  /* 0x000005b000007945 */ /* 0x000fe60003800200 */
[----:B------:R-:W-:-:S04]  /*4200*/  FFMA R2, -R30, R17, -R3 ;  /* 0x000000111e027223 */ /* 0x000fc80000000903 */
[----:B------:R-:W-:-:S04]  /*4210*/  FFMA R2, R27, -R18, R2 ;  /* 0x800000121b027223 */ /* 0x000fc80000000002 */
[----:B------:R-:W-:-:S04]  /*4220*/  FADD R2, R2, R2 ;  /* 0x0000000202027221 */ /* 0x000fc80000000000 */
[C---:B------:R-:W-:Y:S01]  /*4230*/  FFMA R31, R2.reuse, -R16, -R31 ;  /* 0x80000010021f7223 */ /* 0x040fe2000000081f */
[CC--:B------:R-:W-:Y:S01]  /*4240*/  FFMA R5, R2.reuse, -R17.reuse, -R30 ;  /* 0x8000001102057223 */ /* 0x0c0fe2000000081e */
[----:B------:R-:W-:Y:S01]  /*4250*/  FFMA R7, R2, -R18, -R27 ;  /* 0x8000001202077223 */ /* 0x000fe2000000081b */
[----:B------:R-:W-:Y:S01]  /*4260*/  FFMA R30, R30, R17, R3 ;  /* 0x000000111e1e7223 */ /* 0x000fe20000000003 */
[----:B------:R-:W-:Y:S01]  /*4270*/  FMUL R0, R31, R0 ;  /* 0x000000001f007220 */ /* 0x000fe20000400000 */
[----:B------:R-:W-:Y:S02]  /*4280*/  HFMA2 R3, -RZ, RZ, 1.875, 0 ;  /* 0x3f800000ff037431 */ /* 0x000fe400000001ff */
[----:B------:R-:W-:Y:S01]  /*4290*/  FFMA R2, R27, R18, R30 ;  /* 0x000000121b027223 */ /* 0x000fe2000000001e */
[----:B------:R-:W-:-:S04]  /*42a0*/  FFMA R0, R5, -R10, -R0 ;  /* 0x8000000a05007223 */ /* 0x000fc80000000800 */
[----:B------:R-:W-:Y:S01]  /*42b0*/  FFMA R0, R7, -R8, R0 ;  /* 0x8000000807007223 */ /* 0x000fe20000000000 */
[----:B------:R-:W-:-:S04]  /*42c0*/  @!P0 FMNMX R2, RZ, R2, !PT ;  /* 0x00000002ff028209 */ /* 0x000fc80007800000 */
[----:B------:R-:W-:Y:S01]  /*42d0*/  FMNMX R0, RZ, R0, !PT ;  /* 0x00000000ff007209 */ /* 0x000fe20007800000 */
[----:B------:R-:W-:-:S03]  /*42e0*/  @!P0 FADD R2, R2, 0.10000000149011611938 ;  /* 0x3dcccccd02028421 */ /* 0x000fc60000000000 */
[----:B------:R-:W-:-:S04]  /*42f0*/  FSETP.NEU.AND P1, PT, R0, 1, PT ;  /* 0x3f8000000000780b */ /* 0x000fc80003f2d000 */
[----:B------:R-:W-:-:S13]  /*4300*/  FSETP.EQ.OR P1, PT, R13, RZ, !P1 ;  /* 0x000000ff0d00720b */ /* 0x000fda0004f22400 */
[----:B------:R-:W-:Y:S05]  /*4310*/  @P1 BRA `(.L_x_105) ;  /* 0x0000000400201947 */ /* 0x000fea0003800000 */
[----:B------:R-:W-:-:S04]  /*4320*/  FSETP.NAN.AND P1, PT, |R13|, |R13|, PT ;  /* 0x4000000d0d00720b */ /* 0x000fc80003f28200 */
[----:B------:R-:W-:-:S13]  /*4330*/  FSETP.NUM.AND P1, PT, |R0|, |R0|, !P1 ;  /* 0x400000000000720b */ /* 0x000fda0004f27200 */
[----:B------:R-:W-:Y:S01]  /*4340*/  @!P1 FADD R3, R0, R13 ;  /* 0x0000000d00039221 */ /* 0x000fe20000000000 */
[----:B------:R-:W-:Y:S06]  /*4350*/  @!P1 BRA `(.L_x_105) ;  /* 0x0000000400109947 */ /* 0x000fec0003800000 */
[C---:B------:R-:W-:Y:S01]  /*4360*/  FMUL R3, |R0|.reuse, 16777216 ;  /* 0x4b80000000037820 */ /* 0x040fe20000400200 */
[----:B------:R-:W-:Y:S02]  /*4370*/  FSETP.GEU.AND P1, PT, |R0|, 1.175494350822287508e-38, PT ;  /* 0x008000000000780b */ /* 0x000fe40003f2e200 */
[----:B------:R-:W-:Y:S02]  /*4380*/  MOV R9, 0x3a2c32e4 ;  /* 0x3a2c32e400097802 */ /* 0x000fe40000000f00 */
[----:B------:R-:W-:-:S04]  /*4390*/  FSEL R3, R3, |R0|, !P1 ;  /* 0x4000000003037208 */ /* 0x000fc80004800000 */
[----:B------:R-:W-:-:S04]  /*43a0*/  IADD3 R4, PT, PT, R3, -0x3f3504f3, RZ ;  /* 0xc0cafb0d03047810 */ /* 0x000fc80007ffe0ff */
[----:B------:R-:W-:-:S04]  /*43b0*/  LOP3.LUT R4, R4, 0xff800000, RZ, 0xc0, !PT ;  /* 0xff80000004047812 */ /* 0x000fc800078ec0ff */
[-C--:B------:R-:W-:Y:S02]  /*43c0*/  IADD3 R3, PT, PT, R3, -R4.reuse, RZ ;  /* 0x8000000403037210 */ /* 0x080fe40007ffe0ff */
[----:B------:R-:W-:-:S03]  /*43d0*/  I2FP.F32.S32 R4, R4 ;  /* 0x0000000400047245 */ /* 0x000fc60000201400 */
[C---:B------:R-:W-:Y:S01]  /*43e0*/  FADD R6, R3.reuse, 1 ;  /* 0x3f80000003067421 */ /* 0x040fe20000000000 */
[----:B------:R-:W-:Y:S01]  /*43f0*/  FADD R5, R3, -1 ;  /* 0xbf80000003057421 */ /* 0x000fe20000000000 */
[----:B------:R-:W-:Y:S02]  /*4400*/  FSEL R3, RZ, -24, P1 ;  /* 0xc1c00000ff037808 */ /* 0x000fe40000800000 */
[----:B------:R-:W-:Y:S01]  /*4410*/  FSETP.NEU.AND P1, PT, |R0|, +INF , PT ;  /* 0x7f8000000000780b */ /* 0x000fe20003f2d200 */
[----:B------:R-:W-:Y:S01]  /*4420*/  FADD R7, R5, R5 ;  /* 0x0000000505077221 */ /* 0x000fe20000000000 */
[----:B------:R-:W0:Y:S01]  /*4430*/  MUFU.RCP R6, R6 ;  /* 0x0000000600067308 */ /* 0x000e220000001000 */
[----:B------:R-:W-:Y:S01]  /*4440*/  FFMA R3, R4, 1.1920928955078125e-07, R3 ;  /* 0x3400000004037823 */ /* 0x000fe20000000003 */
[----:B------:R-:W-:-:S13]  /*4450*/  FSETP.NEU.AND P1, PT, R0, RZ, P1 ;  /* 0x000000ff0000720b */ /* 0x000fda0000f2d000 */
[----:B------:R-:W-:Y:S01]  /*4460*/  @!P1 FADD R0, R0, R0 ;  /* 0x0000000000009221 */ /* 0x000fe20000000000 */
[----:B0-----:R-:W-:-:S04]  /*4470*/  FMUL R8, R6, R7 ;  /* 0x0000000706087220 */ /* 0x001fc80000400000 */
[----:B------:R-:W-:Y:S01]  /*4480*/  FADD R7, R5, -R8 ;  /* 0x8000000805077221 */ /* 0x000fe20000000000 */
[CC--:B------:R-:W-:Y:S01]  /*4490*/  FMUL R4, R8.reuse, R8.reuse ;  /* 0x0000000808047220 */ /* 0x0c0fe20000400000 */
[----:B------:R-:W-:Y:S02]  /*44a0*/  FFMA R12, R8, 1.4426950216293334961, R3 ;  /* 0x3fb8aa3b080c7823 */ /* 0x000fe40000000003 */
[----:B------:R-:W-:Y:S01]  /*44b0*/  FADD R10, R7, R7 ;  /* 0x00000007070a7221 */ /* 0x000fe20000000000 */
[C---:B------:R-:W-:Y:S01]  /*44c0*/  FFMA R7, R4.reuse, R9, 0.0032181653659790754318 ;  /* 0x3b52e7db04077423 */ /* 0x040fe20000000009 */
[----:B------:R-:W-:Y:S01]  /*44d0*/  FADD R3, R3, -R12 ;  /* 0x8000000c03037221 */ /* 0x000fe20000000000 */
[----:B------:R-:W-:Y:S01]  /*44e0*/  @!P1 FMUL R9, R13, 0.5 ;  /* 0x3f0000000d099820 */ /* 0x000fe20000400000 */
[----:B------:R-:W-:Y:S01]  /*44f0*/  FFMA R5, R5, -R8, R10 ;  /* 0x8000000805057223 */ /* 0x000fe2000000000a */
[----:B------:R-:W-:Y:S01]  /*4500*/  FFMA R7, R4, R7, 0.018033718690276145935 ;  /* 0x3c93bb7304077423 */ /* 0x000fe20000000007 */
[----:B------:R-:W-:-:S02]  /*4510*/  FFMA R10, R8, 1.4426950216293334961, R3 ;  /* 0x3fb8aa3b080a7823 */ /* 0x000fc40000000003 */
[----:B------:R-:W-:Y:S01]  /*4520*/  FMUL R5, R6, R5 ;  /* 0x0000000506057220 */ /* 0x000fe20000400000 */
[C---:B------:R-:W-:Y:S01]  /*4530*/  FFMA R7, R4.reuse, R7, 0.12022458761930465698 ;  /* 0x3df6384f04077423 */ /* 0x040fe20000000007 */
[----:B------:R-:W0:Y:S02]  /*4540*/  @!P1 FRND.TRUNC R9, R9 ;  /* 0x0000000900099307 */ /* 0x000e24000020d000 */
[----:B------:R-:W-:Y:S01]  /*4550*/  FFMA R3, R5, 1.4426950216293334961, R10 ;  /* 0x3fb8aa3b05037823 */ /* 0x000fe2000000000a */
[----:B------:R-:W-:-:S03]  /*4560*/  FMUL R7, R4, R7 ;  /* 0x0000000704077220 */ /* 0x000fc60000400000 */
[----:B------:R-:W-:Y:S01]  /*4570*/  FFMA R6, R8, 1.9251366722983220825e-08, R3 ;  /* 0x32a55e3408067823 */ /* 0x000fe20000000003 */
[----:B------:R-:W-:-:S04]  /*4580*/  FMUL R4, R7, 3 ;  /* 0x4040000007047820 */ /* 0x000fc80000400000 */
[----:B------:R-:W-:Y:S01]  /*4590*/  FFMA R4, R5, R4, R6 ;  /* 0x0000000405047223 */ /* 0x000fe20000000006 */
[----:B------:R-:W-:-:S03]  /*45a0*/  IMAD.MOV.U32 R5, RZ, RZ, 0x391fcb8e ;  /* 0x391fcb8eff057424 */ /* 0x000fc600078e00ff */
[----:B------:R-:W-:Y:S01]  /*45b0*/  FFMA R7, R8, R7, R4 ;  /* 0x0000000708077223 */ /* 0x000fe20000000004 */
[----:B0-----:R-:W-:-:S03]  /*45c0*/  @!P1 FADD R10, R9, R9 ;  /* 0x00000009090a9221 */ /* 0x001fc60000000000 */
[----:B------:R-:W-:Y:S01]  /*45d0*/  FADD R4, R12, R7 ;  /* 0x000000070c047221 */ /* 0x000fe20000000000 */
[----:B------:R-:W-:-:S03]  /*45e0*/  @!P1 FADD R10, -R10, R13 ;  /* 0x0000000d0a0a9221 */ /* 0x000fc60000000100 */
[-C--:B------:R-:W-:Y:S01]  /*45f0*/  FMUL R3, R4, R13.reuse ;  /* 0x0000000d04037220 */ /* 0x080fe20000400000 */
[----:B------:R-:W-:Y:S01]  /*4600*/  FADD R12, -R12, R4 ;  /* 0x000000040c0c7221 */ /* 0x000fe20000000100 */
[----:B------:R-:W-:Y:S02]  /*4610*/  FSETP.NEU.AND P4, PT, |R10|, 1, !P1 ;  /* 0x3f8000000a00780b */ /* 0x000fe40004f8d200 */
[----:B------:R-:W0:Y:S01]  /*4620*/  FRND R6, R3 ;  /* 0x0000000300067307 */ /* 0x000e220000201000 */
[----:B------:R-:W-:Y:S01]  /*4630*/  FADD R7, R7, -R12 ;  /* 0x8000000c07077221 */ /* 0x000fe20000000000 */
[----:B------:R-:W-:Y:S01]  /*4640*/  FFMA R4, R4, R13, -R3 ;  /* 0x0000000d04047223 */ /* 0x000fe20000000803 */
[----:B------:R-:W-:-:S03]  /*4650*/  FSETP.GEU.AND P3, PT, R3, RZ, PT ;  /* 0x000000ff0300720b */ /* 0x000fc60003f6e000 */
[----:B------:R-:W-:Y:S02]  /*4660*/  FFMA R7, R7, R13, R4 ;  /* 0x0000000d07077223 */ /* 0x000fe40000000004 */
[----:B------:R-:W1:Y:S03]  /*4670*/  F2I.NTZ R8, R3 ;  /* 0x0000000300087305 */ /* 0x000e660000203100 */
[----:B------:R-:W-:Y:S01]  /*4680*/  @P4 LOP3.LUT R0, R0, 0x7fffffff, RZ, 0xc0, !PT ;  /* 0x7fffffff00004812 */ /* 0x000fe200078ec0ff */
[----:B0-----:R-:W-:Y:S01]  /*4690*/  FADD R4, R3, -R6 ;  /* 0x8000000603047221 */ /* 0x001fe20000000000 */
[----:B------:R-:W-:-:S03]  /*46a0*/  FSETP.GT.AND P2, PT, R6, RZ, PT ;  /* 0x000000ff0600720b */ /* 0x000fc60003f44000 */
[----:B------:R-:W-:-:S04]  /*46b0*/  FADD R4, R4, R7 ;  /* 0x0000000704047221 */ /* 0x000fc80000000000 */
[----:B------:R-:W-:-:S04]  /*46c0*/  FFMA R5, R4, R5, 0.0013391353422775864601 ;  /* 0x3aaf85ed04057423 */ /* 0x000fc80000000005 */
[----:B------:R-:W-:-:S04]  /*46d0*/  FFMA R5, R4, R5, 0.0096188392490148544312 ;  /* 0x3c1d985604057423 */ /* 0x000fc80000000005 */
[----:B------:R-:W-:-:S04]  /*46e0*/  FFMA R5, R4, R5, 0.055503588169813156128 ;  /* 0x3d6357bb04057423 */ /* 0x000fc80000000005 */
[C---:B------:R-:W-:Y:S01]  /*46f0*/  FFMA R7, R4.reuse, R5, 0.24022644758224487305 ;  /* 0x3e75fdec04077423 */ /* 0x040fe20000000005 */
[----:B------:R-:W-:Y:S02]  /*4700*/  SEL R5, RZ, 0x83000000, P2 ;  /* 0x83000000ff057807 */ /* 0x000fe40001000000 */
[----:B------:R-:W-:Y:S01]  /*4710*/  FSETP.GT.AND P2, PT, |R3|, 152, PT ;  /* 0x431800000300780b */ /* 0x000fe20003f44200 */
[----:B------:R-:W-:Y:S01]  /*4720*/  FFMA R7, R4, R7, 0.69314718246459960938 ;  /* 0x3f31721804077423 */ /* 0x000fe20000000007 */
[----:B------:R-:W-:Y:S02]  /*4730*/  IADD3 R6, PT, PT, R5, 0x7f000000, RZ ;  /* 0x7f00000005067810 */ /* 0x000fe40007ffe0ff */
[----:B-1----:R-:W-:Y:S01]  /*4740*/  LEA R8, R8, -R5, 0x17 ;  /* 0x8000000508087211 */ /* 0x002fe200078eb8ff */
[----:B------:R-:W-:Y:S01]  /*4750*/  FFMA R7, R4, R7, 1 ;  /* 0x3f80000004077423 */ /* 0x000fe20000000007 */
[----:B------:R-:W-:-:S03]  /*4760*/  FSEL R3, RZ, +INF , !P3 ;  /* 0x7f800000ff037808 */ /* 0x000fc60005800000 */
[----:B------:R-:W-:-:S04]  /*4770*/  FMUL R7, R6, R7 ;  /* 0x0000000706077220 */ /* 0x000fc80000400000 */
[----:B------:R-:W-:Y:S01]  /*4780*/  @!P2 FMUL R3, R8, R7 ;  /* 0x000000070803a220 */ /* 0x000fe20000400000 */
[----:B------:R-:W-:-:S07]  /*4790*/  @!P1 MOV R3, R0 ;  /* 0x0000000000039202 */ /* 0x000fce0000000f00 */
.L_x_105:
[----:B------:R-:W-:Y:S05]  /*47a0*/  BSYNC.RECONVERGENT B0 ;  /* 0x0000000000007941 */ /* 0x000fea0003800200 */
.L_x_104:
[C-C-:B------:R-:W-:Y:S01]  /*47b0*/  @!P0 FFMA R0, R2.reuse, R19, R3.reuse ;  /* 0x0000001302008223 */ /* 0x140fe20000000003 */
[C-C-:B------:R-:W-:Y:S01]  /*47c0*/  @!P0 FFMA R4, R2.reuse, R21, R3.reuse ;  /* 0x0000001502048223 */ /* 0x140fe20000000003 */
[----:B------:R-:W-:Y:S01]  /*47d0*/  @!P0 FFMA R2, R2, R20, R3 ;  /* 0x0000001402028223 */ /* 0x000fe20000000003 */
[----:B------:R-:W-:Y:S01]  /*47e0*/  @P0 FMUL R33, R19, 0.10000000149011611938 ;  /* 0x3dcccccd13210820 */ /* 0x000fe20000400000 */
[----:B------:R-:W-:Y:S01]  /*47f0*/  @P0 FMUL R32, R21, 0.10000000149011611938 ;  /* 0x3dcccccd15200820 */ /* 0x000fe20000400000 */
[----:B------:R-:W-:Y:S01]  /*4800*/  @P0 FMUL R31, R20, 0.10000000149011611938 ;  /* 0x3dcccccd141f0820 */ /* 0x000fe20000400000 */
[----:B------:R-:W-:Y:S02]  /*4810*/  @!P0 FMNMX R33, R0, 1, PT ;  /* 0x3f80000000218809 */ /* 0x000fe40003800000 */
[----:B------:R-:W-:Y:S02]  /*4820*/  @!P0 FMNMX R32, R4, 1, PT ;  /* 0x3f80000004208809 */ /* 0x000fe40003800000 */
[----:B------:R-:W-:-:S07]  /*4830*/  @!P0 FMNMX R31, R2, 1, PT ;  /* 0x3f800000021f8809 */ /* 0x000fce0003800000 */
.L_x_79:
[----:B------:R-:W-:Y:S05]  /*4840*/  BSYNC.RECONVERGENT B3 ;  /* 0x0000000000037941 */ /* 0x000fea0003800200 */
.L_x_75:
[----:B------:R-:W-:Y:S05]  /*4850*/  WARPSYNC.ALL ;  /* 0x0000000000007948 */ /* 0x000fea0003800000 */
[----:B------:R-:W-:Y:S01]  /*4860*/  FSETP.NEU.AND P0, PT, R33, 1, PT ;  /* 0x3f8000002100780b */ /* 0x000fe20003f0d000 */
[----:B------:R-:W-:Y:S01]  /*4870*/  BSSY.RECONVERGENT B0, `(.L_x_106) ;  /* 0x0000047000007945 */ /* 0x000fe20003800200 */
[----:B------:R-:W-:-:S11]  /*4880*/  HFMA2 R0, -RZ, RZ, 1.875, 0 ;  /* 0x3f800000ff007431 */ /* 0x000fd600000001ff */
[----:B------:R-:W-:Y:S05]  /*4890*/  @!P0 BRA `(.L_x_107) ;  /* 0x0000000400108947 */ /* 0x000fea0003800000 */
[----:B------:R-:W-:-:S13]  /*48a0*/  FSETP.NAN.AND P0, PT, |R33|, |R33|, PT ;  /* 0x400000212100720b */ /* 0x000fda0003f08200 */
[----:B------:R-:W-:Y:S01]  /*48b0*/  @P0 FADD R0, R33, 0.45454543828964233398 ;  /* 0x3ee8ba2e21000421 */ /* 0x000fe20000000000 */
[----:B------:R-:W-:Y:S06]  /*48c0*/  @P0 BRA `(.L_x_107) ;  /* 0x0000000400040947 */ /* 0x000fec0003800000 */
[----:B------:R-:W-:-:S04]  /*48d0*/  FSETP.NEU.AND P0, PT, |R33|, +INF , PT ;  /* 0x7f8000002100780b */ /* 0x000fc80003f0d200 */
[----:B------:R-:W-:-:S13]  /*48e0*/  FSETP.NEU.AND P0, PT, R33, RZ, P0 ;  /* 0x000000ff2100720b */ /* 0x000fda000070d000 */
[----:B------:R-:W-:-:S05]  /*48f0*/  @!P0 FADD R0, R33, R33 ;  /* 0x0000002121008221 */ /* 0x000fca0000000000 */
[----:B------:R-:W-:Y:S01]  /*4900*/  @!P0 LOP3.LUT R0, R0, 0x7fffffff, RZ, 0xc0, !PT ;  /* 0x7fffffff00008812 */ /* 0x000fe200078ec0ff */
[----:B------:R-:W-:Y:S06]  /*4910*/  @!P0 BRA `(.L_x_107) ;  /* 0x0000000000f08947 */ /* 0x000fec0003800000 */
[C---:B------:R-:W-:Y:S01]  /*4920*/  FMUL R0, |R33|.reuse, 16777216 ;  /* 0x4b80000021007820 */ /* 0x040fe20000400200 */
[C---:B------:R-:W-:Y:S02]  /*4930*/  FSETP.GEU.AND P0, PT, |R33|.reuse, 1.175494350822287508e-38, PT ;  /* 0x008000002100780b */ /* 0x040fe40003f0e200 */
[----:B------:R-:W-:Y:S02]  /*4940*/  MOV R8, 0x3a2c32e4 ;  /* 0x3a2c32e400087802 */ /* 0x000fe40000000f00 */
[----:B------:R-:W-:Y:S02]  /*4950*/  FSEL R0, R0, |R33|, !P0 ;  /* 0x4000002100007208 */ /* 0x000fe40004000000 */
[----:B------:R-:W-:-:S03]  /*4960*/  FSETP.GEU.AND P2, PT, R33, RZ, PT ;  /* 0x000000ff2100720b */ /* 0x000fc60003f4e000 */
[----:B------:R-:W-:-:S05]  /*4970*/  VIADD R2, R0, 0xc0cafb0d ;  /* 0xc0cafb0d00027836 */ /* 0x000fca0000000000 */
[----:B------:R-:W-:-:S04]  /*4980*/  LOP3.LUT R3, R2, 0xff800000, RZ, 0xc0, !PT ;  /* 0xff80000002037812 */ /* 0x000fc800078ec0ff */
[-C--:B------:R-:W-:Y:S02]  /*4990*/  IADD3 R0, PT, PT, R0, -R3.reuse, RZ ;  /* 0x8000000300007210 */ /* 0x080fe40007ffe0ff */
[----:B------:R-:W-:-:S03]  /*49a0*/  I2FP.F32.S32 R3, R3 ;  /* 0x0000000300037245 */ /* 0x000fc60000201400 */
[C---:B------:R-:W-:Y:S01]  /*49b0*/  FADD R4, R0.reuse, 1 ;  /* 0x3f80000000047421 */ /* 0x040fe20000000000 */
[----:B------:R-:W-:Y:S01]  /*49c0*/  FADD R2, R0, -1 ;  /* 0xbf80000000027421 */ /* 0x000fe20000000000 */
[----:B------:R-:W-:-:S03]  /*49d0*/  FSEL R0, RZ, -24, P0 ;  /* 0xc1c00000ff007808 */ /* 0x000fc60000000000 */
[----:B------:R-:W-:Y:S01]  /*49e0*/  FADD R5, R2, R2 ;  /* 0x0000000202057221 */ /* 0x000fe20000000000 */
[----:B------:R-:W0:Y:S01]  /*49f0*/  MUFU.RCP R4, R4 ;  /* 0x0000000400047308 */ /* 0x000e220000001000 */
[----:B------:R-:W-:Y:S02]  /*4a00*/  FFMA R0, R3, 1.1920928955078125e-07, R0 ;  /* 0x3400000003007823 */ /* 0x000fe40000000000 */
[----:B0-----:R-:W-:-:S04]  /*4a10*/  FMUL R5, R4, R5 ;  /* 0x0000000504057220 */ /* 0x001fc80000400000 */
[----:B------:R-:W-:Y:S01]  /*4a20*/  FADD R6, R2, -R5 ;  /* 0x8000000502067221 */ /* 0x000fe20000000000 */
[CC--:B------:R-:W-:Y:S01]  /*4a30*/  FMUL R3, R5.reuse, R5.reuse ;  /* 0x0000000505037220 */ /* 0x0c0fe20000400000 */
[----:B------:R-:W-:Y:S02]  /*4a40*/  FFMA R9, R5, 1.4426950216293334961, R0 ;  /* 0x3fb8aa3b05097823 */ /* 0x000fe40000000000 */
[----:B------:R-:W-:Y:S01]  /*4a50*/  FADD R7, R6, R6 ;  /* 0x0000000606077221 */ /* 0x000fe20000000000 */
[C---:B------:R-:W-:Y:S01]  /*4a60*/  FFMA R6, R3.reuse, R8, 0.0032181653659790754318 ;  /* 0x3b52e7db03067423 */ /* 0x040fe20000000008 */
[----:B------:R-:W-:Y:S02]  /*4a70*/  FADD R0, R0, -R9 ;  /* 0x8000000900007221 */ /* 0x000fe40000000000 */
[----:B------:R-:W-:Y:S01]  /*4a80*/  FFMA R7, R2, -R5, R7 ;  /* 0x8000000502077223 */ /* 0x000fe20000000007 */
[----:B------:R-:W-:Y:S01]  /*4a90*/  FFMA R6, R3, R6, 0.018033718690276145935 ;  /* 0x3c93bb7303067423 */ /* 0x000fe20000000006 */
[----:B------:R-:W-:-:S02]  /*4aa0*/  FFMA R0, R5, 1.4426950216293334961, R0 ;  /* 0x3fb8aa3b05007823 */ /* 0x000fc40000000000 */
[----:B------:R-:W-:Y:S01]  /*4ab0*/  FMUL R7, R4, R7 ;  /* 0x0000000704077220 */ /* 0x000fe20000400000 */
[----:B------:R-:W-:-:S03]  /*4ac0*/  FFMA R6, R3, R6, 0.12022458761930465698 ;  /* 0x3df6384f03067423 */ /* 0x000fc60000000006 */
[----:B------:R-:W-:Y:S01]  /*4ad0*/  FFMA R0, R7, 1.4426950216293334961, R0 ;  /* 0x3fb8aa3b07007823 */ /* 0x000fe20000000000 */
[----:B------:R-:W-:-:S03]  /*4ae0*/  FMUL R6, R3, R6 ;  /* 0x0000000603067220 */ /* 0x000fc60000400000 */
[----:B------:R-:W-:Y:S01]  /*4af0*/  FFMA R2, R5, 1.9251366722983220825e-08, R0 ;  /* 0x32a55e3405027823 */ /* 0x000fe20000000000 */
[----:B------:R-:W-:-:S04]  /*4b00*/  FMUL R0, R6, 3 ;  /* 0x4040000006007820 */ /* 0x000fc80000400000 */
[----:B------:R-:W-:-:S04]  /*4b10*/  FFMA R7, R7, R0, R2 ;  /* 0x0000000007077223 */ /* 0x000fc80000000002 */
[----:B------:R-:W-:Y:S01]  /*4b20*/  FFMA R6, R5, R6, R7 ;  /* 0x0000000605067223 */ /* 0x000fe20000000007 */
[----:B------:R-:W-:-:S03]  /*4b30*/  HFMA2 R5, -RZ, RZ, 0.64013671875, -15.109375 ;  /* 0x391fcb8eff057431 */ /* 0x000fc600000001ff */
[----:B------:R-:W-:-:S04]  /*4b40*/  FADD R0, R9, R6 ;  /* 0x0000000609007221 */ /* 0x000fc80000000000 */
[----:B------:R-:W-:Y:S01]  /*4b50*/  FMUL R3, R0, 0.45454543828964233398 ;  /* 0x3ee8ba2e00037820 */ /* 0x000fe20000400000 */
[----:B------:R-:W-:-:S03]  /*4b60*/  FADD R9, -R9, R0 ;  /* 0x0000000009097221 */ /* 0x000fc60000000100 */
[----:B------:R-:W0:Y:S01]  /*4b70*/  FRND R2, R3 ;  /* 0x0000000300027307 */ /* 0x000e220000201000 */
[----:B------:R-:W-:Y:S01]  /*4b80*/  FADD R9, R6, -R9 ;  /* 0x8000000906097221 */ /* 0x000fe20000000000 */
[----:B------:R-:W-:Y:S01]  /*4b90*/  FFMA R0, R0, 0.45454543828964233398, -R3 ;  /* 0x3ee8ba2e00007823 */ /* 0x000fe20000000803 */
[----:B------:R-:W-:-:S03]  /*4ba0*/  FSETP.GT.AND P1, PT, |R3|, 152, PT ;  /* 0x431800000300780b */ /* 0x000fc60003f24200 */
[----:B------:R-:W-:Y:S01]  /*4bb0*/  FFMA R9, R9, 0.45454543828964233398, R0 ;  /* 0x3ee8ba2e09097823 */ /* 0x000fe20000000000 */
[----:B0-----:R-:W-:Y:S01]  /*4bc0*/  FADD R0, R3, -R2 ;  /* 0x8000000203007221 */ /* 0x001fe20000000000 */
[----:B------:R-:W-:-:S03]  /*4bd0*/  FSETP.GT.AND P0, PT, R2, RZ, PT ;  /* 0x000000ff0200720b */ /* 0x000fc60003f04000 */
[----:B------:R-:W-:Y:S01]  /*4be0*/  FADD R0, R0, R9 ;  /* 0x0000000900007221 */ /* 0x000fe20000000000 */
[----:B------:R-:W-:Y:S02]  /*4bf0*/  SEL R2, RZ, 0x83000000, P0 ;  /* 0x83000000ff027807 */ /* 0x000fe40000000000 */
[----:B------:R-:W-:Y:S01]  /*4c00*/  FSETP.GEU.AND P0, PT, R3, RZ, PT ;  /* 0x000000ff0300720b */ /* 0x000fe20003f0e000 */
[----:B------:R-:W-:Y:S01]  /*4c10*/  FFMA R5, R0, R5, 0.0013391353422775864601 ;  /* 0x3aaf85ed00057423 */ /* 0x000fe20000000005 */
[----:B------:R-:W-:-:S03]  /*4c20*/  IADD3 R4, PT, PT, R2, 0x7f000000, RZ ;  /* 0x7f00000002047810 */ /* 0x000fc60007ffe0ff */
[C---:B------:R-:W-:Y:S02]  /*4c30*/  FFMA R7, R0.reuse, R5, 0.0096188392490148544312 ;  /* 0x3c1d985600077423 */ /* 0x040fe40000000005 */
[----:B------:R-:W0:Y:S02]  /*4c40*/  F2I.NTZ R5, R3 ;  /* 0x0000000300057305 */ /* 0x000e240000203100 */
[----:B------:R-:W-:-:S04]  /*4c50*/  FFMA R7, R0, R7, 0.055503588169813156128 ;  /* 0x3d6357bb00077423 */ /* 0x000fc80000000007 */
[----:B------:R-:W-:-:S04]  /*4c60*/  FFMA R7, R0, R7, 0.24022644758224487305 ;  /* 0x3e75fdec00077423 */ /* 0x000fc80000000007 */
[----:B------:R-:W-:-:S04]  /*4c70*/  FFMA R7, R0, R7, 0.69314718246459960938 ;  /* 0x3f31721800077423 */ /* 0x000fc80000000007 */
[----:B------:R-:W-:Y:S01]  /*4c80*/  FFMA R7, R0, R7, 1 ;  /* 0x3f80000000077423 */ /* 0x000fe20000000007 */
[----:B0-----:R-:W-:Y:S01]  /*4c90*/  IMAD R5, R5, 0x800000, -R2 ;  /* 0x0080000005057824 */ /* 0x001fe200078e0a02 */
[----:B------:R-:W-:Y:S02]  /*4ca0*/  FSEL R0, RZ, +INF , !P0 ;  /* 0x7f800000ff007808 */ /* 0x000fe40004000000 */
[----:B------:R-:W-:-:S04]  /*4cb0*/  FMUL R4, R4, R7 ;  /* 0x0000000704047220 */ /* 0x000fc80000400000 */
[----:B------:R-:W-:Y:S01]  /*4cc0*/  @!P1 FMUL R0, R5, R4 ;  /* 0x0000000405009220 */ /* 0x000fe20000400000 */
[----:B------:R-:W-:-:S07]  /*4cd0*/  @!P2 MOV R0, 0x7fffffff ;  /* 0x7fffffff0000a802 */ /* 0x000fce0000000f00 */
.L_x_107:
[----:B------:R-:W-:Y:S05]  /*4ce0*/  BSYNC.RECONVERGENT B0 ;  /* 0x0000000000007941 */ /* 0x000fea0003800200 */
.L_x_106:
        /* <DEDUP_REMOVED lines=13> */
[C---:B------:R-:W-:Y:S01]  /*4dc0*/  FSETP.GEU.AND P0, PT, |R32|.reuse, 1.175494350822287508e-38, PT ;  /* 0x008000002000780b */ /* 0x040fe20003f0e200 */
[----:B------:R-:W-:Y:S01]  /*4dd0*/  IMAD.MOV.U32 R8, RZ, RZ, 0x3a2c32e4 ;  /* 0x3a2c32e4ff087424 */ /* 0x000fe200078e00ff */
[----:B------:R-:W-:Y:S02]  /*4de0*/  FSETP.GEU.AND P2, PT, R32, RZ, PT ;  /* 0x000000ff2000720b */ /* 0x000fe40003f4e000 */
[----:B------:R-:W-:-:S04]  /*4df0*/  FSEL R3, R3, |R32|, !P0 ;  /* 0x4000002003037208 */ /* 0x000fc80004000000 */
[----:B------:R-:W-:-:S04]  /*4e00*/  IADD3 R2, PT, PT, R3, -0x3f3504f3, RZ ;  /* 0xc0cafb0d03027810 */ /* 0x000fc80007ffe0ff */
        /* <DEDUP_REMOVED lines=25> */
[----:B------:R-:W-:Y:S01]  /*4fa0*/  FFMA R3, R4, R3, R5 ;  /* 0x0000000304037223 */ /* 0x000fe20000000005 */
[----:B------:R-:W-:-:S03]  /*4fb0*/  MOV R5, 0x391fcb8e ;  /* 0x391fcb8e00057802 */ /* 0x000fc60000000f00 */
[----:B------:R-:W-:-:S04]  /*4fc0*/  FFMA R6, R7, R6, R3 ;  /* 0x0000000607067223 */ /* 0x000fc80000000003 */
        /* <DEDUP_REMOVED lines=21> */
[----:B0-----:R-:W-:Y:S02]  /*5120*/  LEA R5, R5, -R4, 0x17 ;  /* 0x8000000405057211 */ /* 0x001fe400078eb8ff */
[----:B------:R-:W-:Y:S01]  /*5130*/  FSEL R2, RZ, +INF , !P0 ;  /* 0x7f800000ff027808 */ /* 0x000fe20004000000 */
[----:B------:R-:W-:-:S04]  /*5140*/  FMUL R6, R6, R7 ;  /* 0x0000000706067220 */ /* 0x000fc80000400000 */
[----:B------:R-:W-:Y:S01]  /*5150*/  @!P1 FMUL R2, R5, R6 ;  /* 0x0000000605029220 */ /* 0x000fe20000400000 */
[----:B------:R-:W-:-:S07]  /*5160*/  @!P2 MOV R2, 0x7fffffff ;  /* 0x7fffffff0002a802 */ /* 0x000fce0000000f00 */
.L_x_109:
[----:B------:R-:W-:Y:S05]  /*5170*/  BSYNC.RECONVERGENT B0 ;  /* 0x0000000000007941 */ /* 0x000fea0003800200 */
.L_x_108:
[----:B------:R-:W-:Y:S01]  /*5180*/  FSETP.NEU.AND P0, PT, R31, 1, PT ;  /* 0x3f8000001f00780b */ /* 0x000fe20003f0d000 */
[----:B------:R-:W-:Y:S01]  /*5190*/  BSSY.RECONVERGENT B0, `(.L_x_110) ;  /* 0x0000047000007945 */ /* 0x000fe20003800200 */
[----:B------:R-:W-:-:S11]  /*51a0*/  IMAD.MOV.U32 R3, RZ, RZ, 0x3f800000 ;  /* 0x3f800000ff037424 */ /* 0x000fd600078e00ff */
        /* <DEDUP_REMOVED lines=11> */
[----:B------:R-:W-:Y:S01]  /*5260*/  HFMA2 R9, -RZ, RZ, 0.771484375, 0.21533203125 ;  /* 0x3a2c32e4ff097431 */ /* 0x000fe200000001ff */
        /* <DEDUP_REMOVED lines=44> */
[----:B------:R-:W-:Y:S02]  /*5530*/  FFMA R6, R3, R6, 0.0013391353422775864601 ;  /* 0x3aaf85ed03067423 */ /* 0x000fe40000000006 */
[----:B------:R-:W-:Y:S02]  /*5540*/  VIADD R7, R5, 0x7f000000 ;  /* 0x7f00000005077836 */ /* 0x000fe40000000000 */
        /* <DEDUP_REMOVED lines=11> */
.L_x_111:
[----:B------:R-:W-:Y:S05]  /*5600*/  BSYNC.RECONVERGENT B0 ;  /* 0x0000000000007941 */ /* 0x000fea0003800200 */
.L_x_110:
[----:B------:R-:W0:Y:S01]  /*5610*/  LDC.64 R4, c[0x0][0x380] ;  /* 0x0000e000ff047b82 */ /* 0x000e220000000a00 */
[----:B------:R-:W-:-:S04]  /*5620*/  IMAD R11, R11, 0x3, RZ ;  /* 0x000000030b0b7824 */ /* 0x000fc800078e02ff */
[----:B0-----:R-:W-:-:S05]  /*5630*/  IMAD.WIDE R4, R11, 0x4, R4 ;  /* 0x000000040b047825 */ /* 0x001fca00078e0204 */
[----:B------:R-:W-:Y:S04]  /*5640*/  STG.E desc[UR6][R4.64], R0 ;  /* 0x0000000004007986 */ /* 0x000fe8000c101906 */
[----:B------:R-:W-:Y:S04]  /*5650*/  STG.E desc[UR6][R4.64+0x4], R2 ;  /* 0x0000040204007986 */ /* 0x000fe8000c101906 */
[----:B------:R-:W-:Y:S01]  /*5660*/  STG.E desc[UR6][R4.64+0x8], R3 ;  /* 0x0000080304007986 */ /* 0x000fe2000c101906 */
[----:B------:R-:W-:Y:S05]  /*5670*/  EXIT ;  /* 0x000000000000794d */ /* 0x000fea0003800000 */
        .weak           $__internal_0_$__cuda_sm20_sqrt_rn_f32_slowpath
        .type           $__internal_0_$__cuda_sm20_sqrt_rn_f32_slowpath,@function
        .size           $__internal_0_$__cuda_sm20_sqrt_rn_f32_slowpath,($__internal_1_$__cuda_sm3x_div_rn_noftz_f32_slowpath - $__internal_0_$__cuda_sm20_sqrt_rn_f32_slowpath)
$__internal_0_$__cuda_sm20_sqrt_rn_f32_slowpath:
[----:B------:R-:W-:-:S13]  /*5680*/  LOP3.LUT P0, RZ, R26, 0x7fffffff, RZ, 0xc0, !PT ;  /* 0x7fffffff1aff7812 */ /* 0x000fda000780c0ff */
[----:B------:R-:W-:Y:S01]  /*5690*/  @!P0 MOV R25, R26 ;  /* 0x0000001a00198202 */ /* 0x000fe20000000f00 */
[----:B------:R-:W-:Y:S06]  /*56a0*/  @!P0 BRA `(.L_x_112) ;  /* 0x0000000000408947 */ /* 0x000fec0003800000 */
[----:B------:R-:W-:-:S13]  /*56b0*/  FSETP.GEU.FTZ.AND P0, PT, R26, RZ, PT ;  /* 0x000000ff1a00720b */ /* 0x000fda0003f1e000 */
[----:B------:R-:W-:Y:S01]  /*56c0*/  @!P0 MOV R25, 0x7fffffff ;  /* 0x7fffffff00198802 */ /* 0x000fe20000000f00 */
[----:B------:R-:W-:Y:S06]  /*56d0*/  @!P0 BRA `(.L_x_112) ;  /* 0x0000000000348947 */ /* 0x000fec0003800000 */
[----:B------:R-:W-:-:S13]  /*56e0*/  FSETP.GTU.FTZ.AND P0, PT, |R26|, +INF , PT ;  /* 0x7f8000001a00780b */ /* 0x000fda0003f1c200 */
[----:B------:R-:W-:Y:S01]  /*56f0*/  @P0 FADD.FTZ R25, R26, 1 ;  /* 0x3f8000001a190421 */ /* 0x000fe20000010000 */
[----:B------:R-:W-:Y:S06]  /*5700*/  @P0 BRA `(.L_x_112) ;  /* 0x0000000000280947 */ /* 0x000fec0003800000 */
[----:B------:R-:W-:-:S13]  /*5710*/  FSETP.NEU.FTZ.AND P0, PT, |R26|, +INF , PT ;  /* 0x7f8000001a00780b */ /* 0x000fda0003f1d200 */
[----:B------:R-:W-:Y:S01]  /*5720*/  @P0 FFMA R24, R26, 1.84467440737095516160e+19, RZ ;  /* 0x5f8000001a180823 */ /* 0x000fe200000000ff */
[----:B------:R-:W-:-:S03]  /*5730*/  @!P0 IMAD.MOV.U32 R25, RZ, RZ, R26 ;  /* 0x000000ffff198224 */ /* 0x000fc600078e001a */
[----:B------:R-:W0:Y:S02]  /*5740*/  @P0 MUFU.RSQ R3, R24 ;  /* 0x0000001800030308 */ /* 0x000e240000001400 */
[----:B0-----:R-:W-:Y:S01]  /*5750*/  @P0 FMUL.FTZ R23, R24, R3 ;  /* 0x0000000318170220 */ /* 0x001fe20000410000 */
[----:B------:R-:W-:-:S03]  /*5760*/  @P0 FMUL.FTZ R3, R3, 0.5 ;  /* 0x3f00000003030820 */ /* 0x000fc60000410000 */
[----:B------:R-:W-:-:S04]  /*5770*/  @P0 FADD.FTZ R22, -R23, -RZ ;  /* 0x800000ff17160221 */ /* 0x000fc80000010100 */
[----:B------:R-:W-:-:S04]  /*5780*/  @P0 FFMA R22, R23, R22, R24 ;  /* 0x0000001617160223 */ /* 0x000fc80000000018 */
[----:B------:R-:W-:-:S04]  /*5790*/  @P0 FFMA R3, R22, R3, R23 ;  /* 0x0000000316030223 */ /* 0x000fc80000000017 */
[----:B------:R-:W-:-:S07]  /*57a0*/  @P0 FMUL.FTZ R25, R3, 2.3283064365386962891e-10 ;  /* 0x2f80000003190820 */ /* 0x000fce0000410000 */
.L_x_112:
[----:B------:R-:W-:Y:S01]  /*57b0*/  HFMA2 R23, -RZ, RZ, 0, 0 ;  /* 0x00000000ff177431 */ /* 0x000fe200000001ff */
[----:B------:R-:W-:-:S04]  /*57c0*/  MOV R22, R12 ;  /* 0x0000000c00167202 */ /* 0x000fc80000000f00 */
[----:B------:R-:W-:Y:S05]  /*57d0*/  RET.REL.NODEC R22 `(_Z6renderPfiif) ;  /* 0xffffffa816087950 */ /* 0x000fea0003c3ffff */
        .weak           $__internal_1_$__cuda_sm3x_div_rn_noftz_f32_slowpath
        .type           $__internal_1_$__cuda_sm3x_div_rn_noftz_f32_slowpath,@function
        .size           $__internal_1_$__cuda_sm3x_div_rn_noftz_f32_slowpath,(.L_x_126 - $__internal_1_$__cuda_sm3x_div_rn_noftz_f32_slowpath)
$__internal_1_$__cuda_sm3x_div_rn_noftz_f32_slowpath:
[----:B------:R-:W-:Y:S01]  /*57e0*/  SHF.R.U32.HI R22, RZ, 0x17, R27 ;  /* 0x00000017ff167819 */ /* 0x000fe2000001161b */
[----:B------:R-:W-:Y:S01]  /*57f0*/  BSSY.RECONVERGENT B0, `(.L_x_113) ;  /* 0x0000062000007945 */ /* 0x000fe20003800200 */
[----:B------:R-:W-:Y:S02]  /*5800*/  SHF.R.U32.HI R25, RZ, 0x17, R28 ;  /* 0x00000017ff197819 */ /* 0x000fe4000001161c */
[----:B------:R-:W-:Y:S02]  /*5810*/  LOP3.LUT R22, R22, 0xff, RZ, 0xc0, !PT ;  /* 0x000000ff16167812 */ /* 0x000fe400078ec0ff */
[----:B------:R-:W-:Y:S02]  /*5820*/  LOP3.LUT R25, R25, 0xff, RZ, 0xc0, !PT ;  /* 0x000000ff19197812 */ /* 0x000fe400078ec0ff */
[----:B------:R-:W-:Y:S02]  /*5830*/  IADD3 R3, PT, PT, R22, -0x1, RZ ;  /* 0xffffffff16037810 */ /* 0x000fe40007ffe0ff */
[----:B------:R-:W-:-:S02]  /*5840*/  IADD3 R24, PT, PT, R25, -0x1, RZ ;  /* 0xffffffff19187810 */ /* 0x000fc40007ffe0ff */
[----:B------:R-:W-:-:S04]  /*5850*/  ISETP.GT.U32.AND P0, PT, R3, 0xfd, PT ;  /* 0x000000fd0300780c */ /* 0x000fc80003f04070 */
[----:B------:R-:W-:-:S13]  /*5860*/  ISETP.GT.U32.OR P0, PT, R24, 0xfd, P0 ;  /* 0x000000fd1800780c */ /* 0x000fda0000704470 */
[----:B------:R-:W-:Y:S01]  /*5870*/  @!P0 IMAD.MOV.U32 R23, RZ, RZ, RZ ;  /* 0x000000ffff178224 */ /* 0x000fe200078e00ff */
[----:B------:R-:W-:Y:S06]  /*5880*/  @!P0 BRA `(.L_x_114) ;  /* 0x00000000005c8947 */ /* 0x000fec0003800000 */
[----:B------:R-:W-:Y:S02]  /*5890*/  FSETP.GTU.FTZ.AND P0, PT, |R28|, +INF , PT ;  /* 0x7f8000001c00780b */ /* 0x000fe40003f1c200 */
[----:B------:R-:W-:-:S04]  /*58a0*/  FSETP.GTU.FTZ.AND P1, PT, |R27|, +INF , PT ;  /* 0x7f8000001b00780b */ /* 0x000fc80003f3c200 */
[----:B------:R-:W-:-:S13]  /*58b0*/  PLOP3.LUT P0, PT, P0, P1, PT, 0xf8, 0x8f ;  /* 0x00000000008f781c */ /* 0x000fda0000703f70 */
[----:B------:R-:W-:Y:S05]  /*58c0*/  @P0 BRA `(.L_x_115) ;  /* 0x00000004004c0947 */ /* 0x000fea0003800000 */
[----:B------:R-:W-:-:S13]  /*58d0*/  LOP3.LUT P0, RZ, R27, 0x7fffffff, R28, 0xc8, !PT ;  /* 0x7fffffff1bff7812 */ /* 0x000fda000780c81c */
[----:B------:R-:W-:Y:S05]  /*58e0*/  @!P0 BRA `(.L_x_116) ;  /* 0x00000004003c8947 */ /* 0x000fea0003800000 */
[C---:B------:R-:W-:Y:S02]  /*58f0*/  FSETP.NEU.FTZ.AND P0, PT, |R28|.reuse, +INF , PT ;  /* 0x7f8000001c00780b */ /* 0x040fe40003f1d200 */
[----:B------:R-:W-:Y:S02]  /*5900*/  FSETP.NEU.FTZ.AND P2, PT, |R27|, +INF , PT ;  /* 0x7f8000001b00780b */ /* 0x000fe40003f5d200 */
[----:B------:R-:W-:-:S11]  /*5910*/  FSETP.NEU.FTZ.AND P1, PT, |R28|, +INF , PT ;  /* 0x7f8000001c00780b */ /* 0x000fd60003f3d200 */
[----:B------:R-:W-:Y:S05]  /*5920*/  @!P2 BRA !P0, `(.L_x_116) ;  /* 0x00000004002ca947 */ /* 0x000fea0004000000 */
[----:B------:R-:W-:-:S04]  /*5930*/  LOP3.LUT P0, RZ, R28, 0x7fffffff, RZ, 0xc0, !PT ;  /* 0x7fffffff1cff7812 */ /* 0x000fc8000780c0ff */
[----:B------:R-:W-:-:S13]  /*5940*/  PLOP3.LUT P0, PT, P2, P0, PT, 0x2f, 0xf2 ;  /* 0x0000000000f2781c */ /* 0x000fda0001700577 */
[----:B------:R-:W-:Y:S05]  /*5950*/  @P0 BRA `(.L_x_117) ;  /* 0x0000000400180947 */ /* 0x000fea0003800000 */
[----:B------:R-:W-:-:S04]  /*5960*/  LOP3.LUT P0, RZ, R27, 0x7fffffff, RZ, 0xc0, !PT ;  /* 0x7fffffff1bff7812 */ /* 0x000fc8000780c0ff */
[----:B------:R-:W-:-:S13]  /*5970*/  PLOP3.LUT P0, PT, P1, P0, PT, 0x2f, 0xf2 ;  /* 0x0000000000f2781c */ /* 0x000fda0000f00577 */
[----:B------:R-:W-:Y:S05]  /*5980*/  @P0 BRA `(.L_x_118) ;  /* 0x0000000400000947 */ /* 0x000fea0003800000 */
[----:B------:R-:W-:Y:S02]  /*5990*/  ISETP.GE.AND P0, PT, R24, RZ, PT ;  /* 0x000000ff1800720c */ /* 0x000fe40003f06270 */
[----:B------:R-:W-:-:S11]  /*59a0*/  ISETP.GE.AND P1, PT, R3, RZ, PT ;  /* 0x000000ff0300720c */ /* 0x000fd60003f26270 */
[----:B------:R-:W-:Y:S01]  /*59b0*/  @P0 MOV R23, RZ ;  /* 0x000000ff00170202 */ /* 0x000fe20000000f00 */
[----:B------:R-:W-:Y:S01]  /*59c0*/  @!P0 FFMA R28, R28, 1.84467440737095516160e+19, RZ ;  /* 0x5f8000001c1c8823 */ /* 0x000fe200000000ff */
[----:B------:R-:W-:Y:S01]  /*59d0*/  @!P0 MOV R23, 0xffffffc0 ;  /* 0xffffffc000178802 */ /* 0x000fe20000000f00 */
[----:B------:R-:W-:-:S03]  /*59e0*/  @!P1 FFMA R27, R27, 1.84467440737095516160e+19, RZ ;  /* 0x5f8000001b1b9823 */ /* 0x000fc600000000ff */
[----:B------:R-:W-:-:S07]  /*59f0*/  @!P1 IADD3 R23, PT, PT, R23, 0x40, RZ ;  /* 0x0000004017179810 */ /* 0x000fce0007ffe0ff */
.L_x_114:
[----:B------:R-:W-:Y:S01]  /*5a00*/  LEA R34, R22, 0xc0800000, 0x17 ;  /* 0xc080000016227811 */ /* 0x000fe200078eb8ff */
[----:B------:R-:W-:Y:S01]  /*5a10*/  VIADD R25, R25, 0xffffff81 ;  /* 0xffffff8119197836 */ /* 0x000fe20000000000 */
[----:B------:R-:W-:Y:S02]  /*5a20*/  BSSY.RECONVERGENT B1, `(.L_x_119) ;  /* 0x0000035000017945 */ /* 0x000fe40003800200 */
[----:B------:R-:W-:Y:S01]  /*5a30*/  IADD3 R34, PT, PT, -R34, R27, RZ ;  /* 0x0000001b22227210 */ /* 0x000fe20007ffe1ff */
[----:B------:R-:W-:-:S03]  /*5a40*/  IMAD R3, R25, -0x800000, R28 ;  /* 0xff80000019037824 */ /* 0x000fc600078e021c */
[----:B------:R-:W0:Y:S01]  /*5a50*/  MUFU.RCP R27, R34 ;  /* 0x00000022001b7308 */ /* 0x000e220000001000 */
[----:B------:R-:W-:-:S04]  /*5a60*/  FADD.FTZ R26, -R34, -RZ ;  /* 0x800000ff221a7221 */ /* 0x000fc80000010100 */
[----:B0-----:R-:W-:-:S04]  /*5a70*/  FFMA R24, R27, R26, 1 ;  /* 0x3f8000001b187423 */ /* 0x001fc8000000001a */
[----:B------:R-:W-:-:S04]  /*5a80*/  FFMA R24, R27, R24, R27 ;  /* 0x000000181b187223 */ /* 0x000fc8000000001b */
[----:B------:R-:W-:-:S04]  /*5a90*/  FFMA R27, R3, R24, RZ ;  /* 0x00000018031b7223 */ /* 0x000fc800000000ff */
[----:B------:R-:W-:-:S04]  /*5aa0*/  FFMA R28, R26, R27, R3 ;  /* 0x0000001b1a1c7223 */ /* 0x000fc80000000003 */
[----:B------:R-:W-:Y:S01]  /*5ab0*/  FFMA R27, R24, R28, R27 ;  /* 0x0000001c181b7223 */ /* 0x000fe2000000001b */
[----:B------:R-:W-:-:S03]  /*5ac0*/  IADD3 R28, PT, PT, R25, 0x7f, -R22 ;  /* 0x0000007f191c7810 */ /* 0x000fc60007ffe816 */
[----:B------:R-:W-:Y:S01]  /*5ad0*/  FFMA R26, R26, R27, R3 ;  /* 0x0000001b1a1a7223 */ /* 0x000fe20000000003 */
[----:B------:R-:W-:-:S03]  /*5ae0*/  IADD3 R28, PT, PT, R28, R23, RZ ;  /* 0x000000171c1c7210 */ /* 0x000fc60007ffe0ff */
[----:B------:R-:W-:-:S05]  /*5af0*/  FFMA R3, R24, R26, R27 ;  /* 0x0000001a18037223 */ /* 0x000fca000000001b */
[----:B------:R-:W-:-:S04]  /*5b00*/  SHF.R.U32.HI R22, RZ, 0x17, R3 ;  /* 0x00000017ff167819 */ /* 0x000fc80000011603 */
[----:B------:R-:W-:-:S04]  /*5b10*/  LOP3.LUT R23, R22, 0xff, RZ, 0xc0, !PT ;  /* 0x000000ff16177812 */ /* 0x000fc800078ec0ff */
[----:B------:R-:W-:-:S04]  /*5b20*/  IADD3 R22, PT, PT, R23, R28, RZ ;  /* 0x0000001c17167210 */ /* 0x000fc80007ffe0ff */
[----:B------:R-:W-:-:S04]  /*5b30*/  IADD3 R23, PT, PT, R22, -0x1, RZ ;  /* 0xffffffff16177810 */ /* 0x000fc80007ffe0ff */
[----:B------:R-:W-:-:S13]  /*5b40*/  ISETP.GE.U32.AND P0, PT, R23, 0xfe, PT ;  /* 0x000000fe1700780c */ /* 0x000fda0003f06070 */
[----:B------:R-:W-:Y:S05]  /*5b50*/  @!P0 BRA `(.L_x_120) ;  /* 0x0000000000808947 */ /* 0x000fea0003800000 */
[----:B------:R-:W-:-:S13]  /*5b60*/  ISETP.GT.AND P0, PT, R22, 0xfe, PT ;  /* 0x000000fe1600780c */ /* 0x000fda0003f04270 */
[----:B------:R-:W-:Y:S05]  /*5b70*/  @P0 BRA `(.L_x_121) ;  /* 0x00000000006c0947 */ /* 0x000fea0003800000 */
[----:B------:R-:W-:-:S13]  /*5b80*/  ISETP.GE.AND P0, PT, R22, 0x1, PT ;  /* 0x000000011600780c */ /* 0x000fda0003f06270 */
[----:B------:R-:W-:Y:S05]  /*5b90*/  @P0 BRA `(.L_x_122) ;  /* 0x0000000000740947 */ /* 0x000fea0003800000 */
[----:B------:R-:W-:Y:S02]  /*5ba0*/  ISETP.GE.AND P0, PT, R22, -0x18, PT ;  /* 0xffffffe81600780c */ /* 0x000fe40003f06270 */
[----:B------:R-:W-:-:S11]  /*5bb0*/  LOP3.LUT R3, R3, 0x80000000, RZ, 0xc0, !PT ;  /* 0x8000000003037812 */ /* 0x000fd600078ec0ff */
[----:B------:R-:W-:Y:S05]  /*5bc0*/  @!P0 BRA `(.L_x_122) ;  /* 0x0000000000688947 */ /* 0x000fea0003800000 */
[CCC-:B------:R-:W-:Y:S01]  /*5bd0*/  FFMA.RZ R23, R24.reuse, R26.reuse, R27.reuse ;  /* 0x0000001a18177223 */ /* 0x1c0fe2000000c01b */
[CCC-:B------:R-:W-:Y:S01]  /*5be0*/  FFMA.RP R25, R24.reuse, R26.reuse, R27.reuse ;  /* 0x0000001a18197223 */ /* 0x1c0fe2000000801b */
[----:B------:R-:W-:Y:S01]  /*5bf0*/  FFMA.RM R26, R24, R26, R27 ;  /* 0x0000001a181a7223 */ /* 0x000fe2000000401b */
[C---:B------:R-:W-:Y:S02]  /*5c00*/  IADD3 R24, PT, PT, R22.reuse, 0x20, RZ ;  /* 0x0000002016187810 */ /* 0x040fe40007ffe0ff */
[----:B------:R-:W-:Y:S02]  /*5c10*/  LOP3.LUT R23, R23, 0x7fffff, RZ, 0xc0, !PT ;  /* 0x007fffff17177812 */ /* 0x000fe400078ec0ff */
[C---:B------:R-:W-:Y:S02]  /*5c20*/  ISETP.NE.AND P2, PT, R22.reuse, RZ, PT ;  /* 0x000000ff1600720c */ /* 0x040fe40003f45270 */
[----:B------:R-:W-:Y:S02]  /*5c30*/  LOP3.LUT R23, R23, 0x800000, RZ, 0xfc, !PT ;  /* 0x0080000017177812 */ /* 0x000fe400078efcff */
[----:B------:R-:W-:Y:S01]  /*5c40*/  ISETP.NE.AND P1, PT, R22, RZ, PT ;  /* 0x000000ff1600720c */ /* 0x000fe20003f25270 */
[----:B------:R-:W-:Y:S01]  /*5c50*/  IMAD.MOV R22, RZ, RZ, -R22 ;  /* 0x000000ffff167224 */ /* 0x000fe200078e0a16 */
[----:B------:R-:W-:-:S02]  /*5c60*/  SHF.L.U32 R24, R23, R24, RZ ;  /* 0x0000001817187219 */ /* 0x000fc400000006ff */
[----:B------:R-:W-:Y:S02]  /*5c70*/  FSETP.NEU.FTZ.AND P0, PT, R25, R26, PT ;  /* 0x0000001a1900720b */ /* 0x000fe40003f1d000 */
[----:B------:R-:W-:Y:S02]  /*5c80*/  SEL R22, R22, RZ, P2 ;  /* 0x000000ff16167207 */ /* 0x000fe40001000000 */
[----:B------:R-:W-:Y:S02]  /*5c90*/  ISETP.NE.AND P1, PT, R24, RZ, P1 ;  /* 0x000000ff1800720c */ /* 0x000fe40000f25270 */
[----:B------:R-:W-:Y:S02]  /*5ca0*/  SHF.R.U32.HI R25, RZ, R22, R23 ;  /* 0x00000016ff197219 */ /* 0x000fe40000011617 */
[----:B------:R-:W-:Y:S02]  /*5cb0*/  PLOP3.LUT P0, PT, P0, P1, PT, 0xf8, 0x8f ;  /* 0x00000000008f781c */ /* 0x000fe40000703f70 */
[----:B------:R-:W-:-:S02]  /*5cc0*/  SHF.R.U32.HI R23, RZ, 0x1, R25 ;  /* 0x00000001ff177819 */ /* 0x000fc40000011619 */
[----:B------:R-:W-:-:S04]  /*5cd0*/  SEL R22, RZ, 0x1, !P0 ;  /* 0x00000001ff167807 */ /* 0x000fc80004000000 */
[----:B------:R-:W-:-:S04]  /*5ce0*/  LOP3.LUT R22, R22, 0x1, R23, 0xf8, !PT ;  /* 0x0000000116167812 */ /* 0x000fc800078ef817 */
[----:B------:R-:W-:-:S04]  /*5cf0*/  LOP3.LUT R22, R22, R25, RZ, 0xc0, !PT ;  /* 0x0000001916167212 */ /* 0x000fc800078ec0ff */
[----:B------:R-:W-:-:S04]  /*5d00*/  IADD3 R22, PT, PT, R23, R22, RZ ;  /* 0x0000001617167210 */ /* 0x000fc80007ffe0ff */
[----:B------:R-:W-:Y:S01]  /*5d10*/  LOP3.LUT R3, R22, R3, RZ, 0xfc, !PT ;  /* 0x0000000316037212 */ /* 0x000fe200078efcff */
[----:B------:R-:W-:Y:S06]  /*5d20*/  BRA `(.L_x_122) ;  /* 0x0000000000107947 */ /* 0x000fec0003800000 */
.L_x_121:
[----:B------:R-:W-:-:S04]  /*5d30*/  LOP3.LUT R3, R3, 0x80000000, RZ, 0xc0, !PT ;  /* 0x8000000003037812 */ /* 0x000fc800078ec0ff */
[----:B------:R-:W-:Y:S01]  /*5d40*/  LOP3.LUT R3, R3, 0x7f800000, RZ, 0xfc, !PT ;  /* 0x7f80000003037812 */ /* 0x000fe200078efcff */
[----:B------:R-:W-:Y:S06]  /*5d50*/  BRA `(.L_x_122) ;  /* 0x0000000000047947 */ /* 0x000fec0003800000 */
.L_x_120:
[----:B------:R-:W-:-:S07]  /*5d60*/  LEA R3, R28, R3, 0x17 ;  /* 0x000000031c037211 */ /* 0x000fce00078eb8ff */
.L_x_122:
[----:B------:R-:W-:Y:S05]  /*5d70*/  BSYNC.RECONVERGENT B1 ;  /* 0x0000000000017941 */ /* 0x000fea0003800200 */
.L_x_119:
[----:B------:R-:W-:Y:S05]  /*5d80*/  BRA `(.L_x_123) ;  /* 0x0000000000207947 */ /* 0x000fea0003800000 */
.L_x_118:
[----:B------:R-:W-:-:S04]  /*5d90*/  LOP3.LUT R27, R27, 0x80000000, R28, 0x48, !PT ;  /* 0x800000001b1b7812 */ /* 0x000fc800078e481c */
[----:B------:R-:W-:Y:S01]  /*5da0*/  LOP3.LUT R3, R27, 0x7f800000, RZ, 0xfc, !PT ;  /* 0x7f8000001b037812 */ /* 0x000fe200078efcff */
[----:B------:R-:W-:Y:S06]  /*5db0*/  BRA `(.L_x_123) ;  /* 0x0000000000147947 */ /* 0x000fec0003800000 */
.L_x_117:
[----:B------:R-:W-:Y:S01]  /*5dc0*/  LOP3.LUT R3, R27, 0x80000000, R28, 0x48, !PT ;  /* 0x800000001b037812 */ /* 0x000fe200078e481c */
[----:B------:R-:W-:Y:S06]  /*5dd0*/  BRA `(.L_x_123) ;  /* 0x00000000000c7947 */ /* 0x000fec0003800000 */
.L_x_116:
[----:B------:R-:W0:Y:S01]  /*5de0*/  MUFU.RSQ R3, -QNAN ;  /* 0xffc0000000037908 */ /* 0x000e220000001400 */
[----:B------:R-:W-:Y:S05]  /*5df0*/  BRA `(.L_x_123) ;  /* 0x0000000000047947 */ /* 0x000fea0003800000 */
.L_x_115:
[----:B------:R-:W-:-:S07]  /*5e00*/  FADD.FTZ R3, R28, R27 ;  /* 0x0000001b1c037221 */ /* 0x000fce0000010000 */
.L_x_123:
[----:B------:R-:W-:Y:S05]  /*5e10*/  BSYNC.RECONVERGENT B0 ;  /* 0x0000000000007941 */ /* 0x000fea0003800200 */
.L_x_113:
[----:B------:R-:W-:Y:S01]  /*5e20*/  HFMA2 R23, -RZ, RZ, 0, 0 ;  /* 0x00000000ff177431 */ /* 0x000fe200000001ff */
[----:B------:R-:W-:-:S04]  /*5e30*/  MOV R22, R12 ;  /* 0x0000000c00167202 */ /* 0x000fc80000000f00 */
[----:B0-----:R-:W-:Y:S05]  /*5e40*/  RET.REL.NODEC R22 `(_Z6renderPfiif) ;  /* 0xffffffa0166c7950 */ /* 0x001fea0003c3ffff */
.L_x_124:
[----:B------:R-:W-:-:S00]  /*5e50*/  BRA `(.L_x_124) ;  /* 0xfffffffc00fc7947 */ /* 0x000fc0000383ffff */
[----:B------:R-:W-:-:S00]  /*5e60*/  NOP ;  /* 0x0000000000007918 */ /* 0x000fc00000000000 */
        /* <DEDUP_REMOVED lines=9> */
.L_x_126:


//--------------------- .nv.global.init           --------------------------
	.section	.nv.global.init,"aw",@progbits
	.align	4
.nv.global.init:
	.type		__cudart_i2opi_f,@object
	.size		__cudart_i2opi_f,(.L_0 - __cudart_i2opi_f)
__cudart_i2opi_f:
        /*0000*/ 	.byte	0x41, 0x90, 0x43, 0x3c, 0x99, 0x95, 0x62, 0xdb, 0xc0, 0xdd, 0x34, 0xf5, 0xd1, 0x57, 0x27, 0xfc
        /*0010*/ 	.byte	0x29, 0x15, 0x44, 0x4e, 0x6e, 0x83, 0xf9, 0xa2
.L_0:


//--------------------- .nv.shared.reserved.0     --------------------------
	.section	.nv.shared.reserved.0,"aw",@nobits
	.weak		__nv_reservedSMEM_offset_0_alias
	.size		__nv_reservedSMEM_offset_0_alias, 0, 64
	.other		__nv_reservedSMEM_offset_0_alias,@"STO_CUDA_RESERVED_SHARED STV_DEFAULT"
__nv_reservedSMEM_offset_0_alias:
	.zero		0
	.zero		64


//--------------------- .nv.constant0._Z6renderPfiif --------------------------
	.section	.nv.constant0._Z6renderPfiif,"a",@progbits
	.sectionflags	@""
	.align	4
.nv.constant0._Z6renderPfiif:
	.zero		916


//--------------------- SYMBOLS --------------------------

	.type		.nv.reservedSmem.offset0,@object
	.size		.nv.reservedSmem.offset0,0x4
